//
// Generated by NVIDIA NVVM Compiler
//
// Compiler Build ID: CL-36424714
// Cuda compilation tools, release 13.0, V13.0.88
// Based on NVVM 20.0.0
//

.version 9.0
.target sm_100
.address_size 64

	// .globl	_Z6knnPCAPfS_i
.const .align 4 .b8 testPCADigit[3840];
// _ZZ6knnPCAPfS_iE5digit has been demoted
// _ZZ6knnPCAPfS_iE5train has been demoted
// _ZZ22stripEliminationDevicePiS_iiE10partialSum has been demoted
// _ZZ16countBlue_perRowPiS_E7partial has been demoted
// _ZZ15countBlue_totalPiS_E7partial has been demoted
// _ZZ21matrixMultiply_devicePfS_S_iiiiiiE7sharedA has been demoted
// _ZZ21matrixMultiply_devicePfS_S_iiiiiiE7sharedB has been demoted

.visible .entry _Z6knnPCAPfS_i(
	.param .u64 .ptr .align 1 _Z6knnPCAPfS_i_param_0,
	.param .u64 .ptr .align 1 _Z6knnPCAPfS_i_param_1,
	.param .u32 _Z6knnPCAPfS_i_param_2
)
{
	.reg .pred 	%p<10>;
	.reg .b32 	%r<19>;
	.reg .b32 	%f<32>;
	.reg .b64 	%rd<16>;
	// demoted variable
	.shared .align 4 .b8 _ZZ6knnPCAPfS_iE5digit[256];
	// demoted variable
	.shared .align 4 .b8 _ZZ6knnPCAPfS_iE5train[256];
	ld.param.u64 	%rd6, [_Z6knnPCAPfS_i_param_0];
	ld.param.u64 	%rd5, [_Z6knnPCAPfS_i_param_1];
	ld.param.u32 	%r10, [_Z6knnPCAPfS_i_param_2];
	cvta.to.global.u64 	%rd7, %rd6;
	mov.u32 	%r1, %tid.x;
	mov.u32 	%r17, %ctaid.x;
	shl.b32 	%r11, %r17, 6;
	add.s32 	%r12, %r11, %r1;
	mul.wide.u32 	%rd8, %r12, 4;
	add.s64 	%rd9, %rd7, %rd8;
	ld.global.f32 	%f1, [%rd9];
	shl.b32 	%r13, %r1, 2;
	mov.u32 	%r14, _ZZ6knnPCAPfS_iE5train;
	add.s32 	%r3, %r14, %r13;
	st.shared.f32 	[%r3], %f1;
	ld.global.f32 	%f2, [%rd9+128];
	st.shared.f32 	[%r3+128], %f2;
	setp.lt.s32 	%p1, %r10, 1;
	@%p1 bra 	$L__BB0_17;
	mov.u32 	%r16, _ZZ6knnPCAPfS_iE5digit;
	add.s32 	%r4, %r16, %r13;
	neg.s32 	%r18, %r10;
	mul.wide.u32 	%rd10, %r1, 4;
	mov.u64 	%rd11, testPCADigit;
	add.s64 	%rd12, %rd10, %rd11;
	add.s64 	%rd15, %rd12, 128;
	cvta.to.global.u64 	%rd2, %rd5;
$L__BB0_2:
	setp.gt.u32 	%p2, %r1, 31;
	ld.const.f32 	%f3, [%rd15+-128];
	st.shared.f32 	[%r4], %f3;
	ld.const.f32 	%f4, [%rd15];
	st.shared.f32 	[%r4+128], %f4;
	bar.sync 	0;
	ld.shared.f32 	%f5, [%r4];
	ld.shared.f32 	%f6, [%r3];
	sub.f32 	%f7, %f5, %f6;
	mul.f32 	%f8, %f7, %f7;
	st.shared.f32 	[%r4], %f8;
	ld.shared.f32 	%f9, [%r4+128];
	ld.shared.f32 	%f10, [%r3+128];
	sub.f32 	%f11, %f9, %f10;
	mul.f32 	%f12, %f11, %f11;
	st.shared.f32 	[%r4+128], %f12;
	bar.sync 	0;
	@%p2 bra 	$L__BB0_4;
	ld.shared.f32 	%f13, [%r4+128];
	ld.shared.f32 	%f14, [%r4];
	add.f32 	%f15, %f13, %f14;
	st.shared.f32 	[%r4], %f15;
$L__BB0_4:
	setp.gt.u32 	%p3, %r1, 15;
	bar.sync 	0;
	@%p3 bra 	$L__BB0_6;
	ld.shared.f32 	%f16, [%r4+64];
	ld.shared.f32 	%f17, [%r4];
	add.f32 	%f18, %f16, %f17;
	st.shared.f32 	[%r4], %f18;
$L__BB0_6:
	setp.gt.u32 	%p4, %r1, 7;
	bar.sync 	0;
	@%p4 bra 	$L__BB0_8;
	ld.shared.f32 	%f19, [%r4+32];
	ld.shared.f32 	%f20, [%r4];
	add.f32 	%f21, %f19, %f20;
	st.shared.f32 	[%r4], %f21;
$L__BB0_8:
	setp.gt.u32 	%p5, %r1, 3;
	bar.sync 	0;
	@%p5 bra 	$L__BB0_10;
	ld.shared.f32 	%f22, [%r4+16];
	ld.shared.f32 	%f23, [%r4];
	add.f32 	%f24, %f22, %f23;
	st.shared.f32 	[%r4], %f24;
$L__BB0_10:
	setp.gt.u32 	%p6, %r1, 1;
	bar.sync 	0;
	@%p6 bra 	$L__BB0_12;
	ld.shared.f32 	%f25, [%r4+8];
	ld.shared.f32 	%f26, [%r4];
	add.f32 	%f27, %f25, %f26;
	st.shared.f32 	[%r4], %f27;
$L__BB0_12:
	setp.ne.s32 	%p7, %r1, 0;
	bar.sync 	0;
	@%p7 bra 	$L__BB0_14;
	ld.shared.f32 	%f28, [_ZZ6knnPCAPfS_iE5digit+4];
	ld.shared.f32 	%f29, [%r4];
	add.f32 	%f30, %f28, %f29;
	st.shared.f32 	[%r4], %f30;
$L__BB0_14:
	setp.ne.s32 	%p8, %r1, 0;
	bar.sync 	0;
	@%p8 bra 	$L__BB0_16;
	ld.shared.f32 	%f31, [_ZZ6knnPCAPfS_iE5digit];
	mul.wide.u32 	%rd13, %r17, 4;
	add.s64 	%rd14, %rd2, %rd13;
	st.global.f32 	[%rd14], %f31;
$L__BB0_16:
	bar.sync 	0;
	add.s32 	%r18, %r18, 1;
	setp.ne.s32 	%p9, %r18, 0;
	add.s32 	%r17, %r17, 1934;
	add.s64 	%rd15, %rd15, 256;
	@%p9 bra 	$L__BB0_2;
$L__BB0_17:
	ret;

}
	// .globl	_Z22stripEliminationDevicePiS_ii
.visible .entry _Z22stripEliminationDevicePiS_ii(
	.param .u64 .ptr .align 1 _Z22stripEliminationDevicePiS_ii_param_0,
	.param .u64 .ptr .align 1 _Z22stripEliminationDevicePiS_ii_param_1,
	.param .u32 _Z22stripEliminationDevicePiS_ii_param_2,
	.param .u32 _Z22stripEliminationDevicePiS_ii_param_3
)
{
	.reg .pred 	%p<10>;
	.reg .b32 	%r<35>;
	.reg .b64 	%rd<11>;
	// demoted variable
	.shared .align 4 .b8 _ZZ22stripEliminationDevicePiS_iiE10partialSum[4096];
	ld.param.u64 	%rd5, [_Z22stripEliminationDevicePiS_ii_param_0];
	ld.param.u64 	%rd4, [_Z22stripEliminationDevicePiS_ii_param_1];
	ld.param.u32 	%r15, [_Z22stripEliminationDevicePiS_ii_param_2];
	ld.param.u32 	%r16, [_Z22stripEliminationDevicePiS_ii_param_3];
	cvta.to.global.u64 	%rd1, %rd5;
	mov.u32 	%r1, %tid.x;
	mov.u32 	%r2, %ctaid.y;
	mov.u32 	%r18, %ctaid.x;
	mov.u32 	%r34, %ntid.x;
	mul.lo.s32 	%r19, %r18, %r34;
	shl.b32 	%r20, %r19, 1;
	shl.b32 	%r21, %r1, 2;
	mov.u32 	%r22, _ZZ22stripEliminationDevicePiS_iiE10partialSum;
	add.s32 	%r4, %r22, %r21;
	mov.b32 	%r33, 0;
	st.shared.u32 	[%r4], %r33;
	add.s32 	%r5, %r20, %r1;
	setp.ge.u32 	%p1, %r5, %r16;
	mul.lo.s32 	%r6, %r16, %r2;
	add.s32 	%r7, %r5, %r6;
	mul.wide.u32 	%rd6, %r7, 4;
	add.s64 	%rd2, %rd1, %rd6;
	@%p1 bra 	$L__BB1_2;
	ld.global.u32 	%r33, [%rd2];
	st.shared.u32 	[%r4], %r33;
$L__BB1_2:
	add.s32 	%r23, %r5, %r34;
	setp.ge.u32 	%p2, %r23, %r16;
	add.s32 	%r10, %r23, %r6;
	mul.wide.u32 	%rd7, %r10, 4;
	add.s64 	%rd3, %rd1, %rd7;
	@%p2 bra 	$L__BB1_4;
	ld.global.u32 	%r24, [%rd3];
	add.s32 	%r25, %r33, %r24;
	st.shared.u32 	[%r4], %r25;
$L__BB1_4:
	setp.lt.u32 	%p3, %r34, 2;
	@%p3 bra 	$L__BB1_8;
$L__BB1_5:
	shr.u32 	%r12, %r34, 1;
	bar.sync 	0;
	setp.ge.u32 	%p4, %r1, %r12;
	@%p4 bra 	$L__BB1_7;
	shl.b32 	%r26, %r12, 2;
	add.s32 	%r27, %r4, %r26;
	ld.shared.u32 	%r28, [%r27];
	ld.shared.u32 	%r29, [%r4];
	add.s32 	%r30, %r29, %r28;
	st.shared.u32 	[%r4], %r30;
$L__BB1_7:
	setp.gt.u32 	%p5, %r34, 3;
	mov.u32 	%r34, %r12;
	@%p5 bra 	$L__BB1_5;
$L__BB1_8:
	bar.sync 	0;
	setp.ne.s32 	%p6, %r1, 0;
	ld.shared.u32 	%r13, [_ZZ22stripEliminationDevicePiS_iiE10partialSum];
	@%p6 bra 	$L__BB1_10;
	cvta.to.global.u64 	%rd8, %rd4;
	mul.wide.u32 	%rd9, %r2, 4;
	add.s64 	%rd10, %rd8, %rd9;
	st.global.u32 	[%rd10], %r13;
$L__BB1_10:
	setp.lt.s32 	%p7, %r13, 501;
	@%p7 bra 	$L__BB1_15;
	mul.lo.s32 	%r14, %r16, %r15;
	setp.ge.u32 	%p8, %r7, %r14;
	@%p8 bra 	$L__BB1_13;
	mov.b32 	%r31, 0;
	st.global.u32 	[%rd2], %r31;
$L__BB1_13:
	setp.ge.u32 	%p9, %r10, %r14;
	@%p9 bra 	$L__BB1_15;
	mov.b32 	%r32, 0;
	st.global.u32 	[%rd3], %r32;
$L__BB1_15:
	ret;

}
	// .globl	_Z10verifyBluePiS_
.visible .entry _Z10verifyBluePiS_(
	.param .u64 .ptr .align 1 _Z10verifyBluePiS__param_0,
	.param .u64 .ptr .align 1 _Z10verifyBluePiS__param_1
)
{
	.reg .pred 	%p<7>;
	.reg .b32 	%r<17>;
	.reg .b64 	%rd<11>;

	ld.param.u64 	%rd3, [_Z10verifyBluePiS__param_0];
	ld.param.u64 	%rd4, [_Z10verifyBluePiS__param_1];
	cvta.to.global.u64 	%rd1, %rd4;
	mov.u32 	%r3, %ctaid.x;
	mov.u32 	%r4, %ntid.x;
	mov.u32 	%r5, %tid.x;
	mad.lo.s32 	%r6, %r3, %r4, %r5;
	mov.u32 	%r7, %ctaid.y;
	mov.u32 	%r8, %ntid.y;
	mov.u32 	%r9, %tid.y;
	mad.lo.s32 	%r10, %r7, %r8, %r9;
	mad.lo.s32 	%r1, %r10, 1200, %r6;
	mad.lo.s32 	%r2, %r10, 848, %r1;
	setp.gt.u32 	%p1, %r10, 599;
	setp.gt.s32 	%p2, %r6, 1199;
	or.pred  	%p3, %p1, %p2;
	@%p3 bra 	$L__BB2_5;
	cvta.to.global.u64 	%rd5, %rd3;
	mul.lo.s32 	%r11, %r1, 3;
	mul.wide.s32 	%rd6, %r11, 4;
	add.s64 	%rd2, %rd5, %rd6;
	ld.global.u32 	%r12, [%rd2];
	setp.gt.s32 	%p4, %r12, 175;
	@%p4 bra 	$L__BB2_5;
	ld.global.u32 	%r13, [%rd2+4];
	setp.gt.s32 	%p5, %r13, 175;
	@%p5 bra 	$L__BB2_5;
	ld.global.u32 	%r14, [%rd2+8];
	setp.lt.s32 	%p6, %r14, 128;
	@%p6 bra 	$L__BB2_5;
	mul.wide.s32 	%rd9, %r2, 4;
	add.s64 	%rd10, %rd1, %rd9;
	mov.b32 	%r16, 1;
	st.global.u32 	[%rd10], %r16;
	bra.uni 	$L__BB2_6;
$L__BB2_5:
	mul.wide.s32 	%rd7, %r2, 4;
	add.s64 	%rd8, %rd1, %rd7;
	mov.b32 	%r15, 0;
	st.global.u32 	[%rd8], %r15;
$L__BB2_6:
	ret;

}
	// .globl	_Z16countBlue_perRowPiS_
.visible .entry _Z16countBlue_perRowPiS_(
	.param .u64 .ptr .align 1 _Z16countBlue_perRowPiS__param_0,
	.param .u64 .ptr .align 1 _Z16countBlue_perRowPiS__param_1
)
{
	.reg .pred 	%p<12>;
	.reg .b32 	%r<44>;
	.reg .b64 	%rd<9>;
	// demoted variable
	.shared .align 4 .b8 _ZZ16countBlue_perRowPiS_E7partial[8192];
	ld.param.u64 	%rd2, [_Z16countBlue_perRowPiS__param_0];
	ld.param.u64 	%rd1, [_Z16countBlue_perRowPiS__param_1];
	cvta.to.global.u64 	%rd3, %rd2;
	mov.u32 	%r1, %ctaid.y;
	mov.u32 	%r2, %tid.x;
	shl.b32 	%r4, %r1, 11;
	or.b32  	%r5, %r4, %r2;
	mul.wide.u32 	%rd4, %r5, 4;
	add.s64 	%rd5, %rd3, %rd4;
	ld.global.u32 	%r6, [%rd5];
	shl.b32 	%r7, %r2, 2;
	mov.u32 	%r8, _ZZ16countBlue_perRowPiS_E7partial;
	add.s32 	%r3, %r8, %r7;
	st.shared.u32 	[%r3], %r6;
	ld.global.u32 	%r9, [%rd5+4096];
	st.shared.u32 	[%r3+4096], %r9;
	bar.sync 	0;
	ld.shared.u32 	%r10, [%r3+4096];
	ld.shared.u32 	%r11, [%r3];
	add.s32 	%r12, %r11, %r10;
	st.shared.u32 	[%r3], %r12;
	bar.sync 	0;
	setp.gt.u32 	%p1, %r2, 511;
	@%p1 bra 	$L__BB3_2;
	ld.shared.u32 	%r13, [%r3+2048];
	ld.shared.u32 	%r14, [%r3];
	add.s32 	%r15, %r14, %r13;
	st.shared.u32 	[%r3], %r15;
$L__BB3_2:
	bar.sync 	0;
	setp.gt.u32 	%p2, %r2, 255;
	@%p2 bra 	$L__BB3_4;
	ld.shared.u32 	%r16, [%r3+1024];
	ld.shared.u32 	%r17, [%r3];
	add.s32 	%r18, %r17, %r16;
	st.shared.u32 	[%r3], %r18;
$L__BB3_4:
	bar.sync 	0;
	setp.gt.u32 	%p3, %r2, 127;
	@%p3 bra 	$L__BB3_6;
	ld.shared.u32 	%r19, [%r3+512];
	ld.shared.u32 	%r20, [%r3];
	add.s32 	%r21, %r20, %r19;
	st.shared.u32 	[%r3], %r21;
$L__BB3_6:
	bar.sync 	0;
	setp.gt.u32 	%p4, %r2, 63;
	@%p4 bra 	$L__BB3_8;
	ld.shared.u32 	%r22, [%r3+256];
	ld.shared.u32 	%r23, [%r3];
	add.s32 	%r24, %r23, %r22;
	st.shared.u32 	[%r3], %r24;
$L__BB3_8:
	bar.sync 	0;
	setp.gt.u32 	%p5, %r2, 31;
	@%p5 bra 	$L__BB3_10;
	ld.shared.u32 	%r25, [%r3+128];
	ld.shared.u32 	%r26, [%r3];
	add.s32 	%r27, %r26, %r25;
	st.shared.u32 	[%r3], %r27;
$L__BB3_10:
	bar.sync 	0;
	setp.gt.u32 	%p6, %r2, 15;
	@%p6 bra 	$L__BB3_12;
	ld.shared.u32 	%r28, [%r3+64];
	ld.shared.u32 	%r29, [%r3];
	add.s32 	%r30, %r29, %r28;
	st.shared.u32 	[%r3], %r30;
$L__BB3_12:
	bar.sync 	0;
	setp.gt.u32 	%p7, %r2, 7;
	@%p7 bra 	$L__BB3_14;
	ld.shared.u32 	%r31, [%r3+32];
	ld.shared.u32 	%r32, [%r3];
	add.s32 	%r33, %r32, %r31;
	st.shared.u32 	[%r3], %r33;
$L__BB3_14:
	bar.sync 	0;
	setp.gt.u32 	%p8, %r2, 3;
	@%p8 bra 	$L__BB3_16;
	ld.shared.u32 	%r34, [%r3+16];
	ld.shared.u32 	%r35, [%r3];
	add.s32 	%r36, %r35, %r34;
	st.shared.u32 	[%r3], %r36;
$L__BB3_16:
	bar.sync 	0;
	setp.gt.u32 	%p9, %r2, 1;
	@%p9 bra 	$L__BB3_18;
	ld.shared.u32 	%r37, [%r3+8];
	ld.shared.u32 	%r38, [%r3];
	add.s32 	%r39, %r38, %r37;
	st.shared.u32 	[%r3], %r39;
$L__BB3_18:
	bar.sync 	0;
	setp.ne.s32 	%p10, %r2, 0;
	@%p10 bra 	$L__BB3_20;
	ld.shared.u32 	%r40, [_ZZ16countBlue_perRowPiS_E7partial+4];
	ld.shared.u32 	%r41, [%r3];
	add.s32 	%r42, %r41, %r40;
	st.shared.u32 	[%r3], %r42;
$L__BB3_20:
	bar.sync 	0;
	setp.ne.s32 	%p11, %r2, %r1;
	@%p11 bra 	$L__BB3_22;
	ld.shared.u32 	%r43, [_ZZ16countBlue_perRowPiS_E7partial];
	cvta.to.global.u64 	%rd6, %rd1;
	mul.wide.u32 	%rd7, %r1, 4;
	add.s64 	%rd8, %rd6, %rd7;
	st.global.u32 	[%rd8], %r43;
$L__BB3_22:
	ret;

}
	// .globl	_Z15countBlue_totalPiS_
.visible .entry _Z15countBlue_totalPiS_(
	.param .u64 .ptr .align 1 _Z15countBlue_totalPiS__param_0,
	.param .u64 .ptr .align 1 _Z15countBlue_totalPiS__param_1
)
{
	.reg .pred 	%p<12>;
	.reg .b32 	%r<41>;
	.reg .b64 	%rd<9>;
	// demoted variable
	.shared .align 4 .b8 _ZZ15countBlue_totalPiS_E7partial[4096];
	ld.param.u64 	%rd2, [_Z15countBlue_totalPiS__param_0];
	ld.param.u64 	%rd1, [_Z15countBlue_totalPiS__param_1];
	cvta.to.global.u64 	%rd3, %rd2;
	mov.u32 	%r1, %ctaid.x;
	mov.u32 	%r2, %tid.x;
	shl.b32 	%r4, %r1, 10;
	or.b32  	%r5, %r4, %r2;
	mul.wide.u32 	%rd4, %r5, 4;
	add.s64 	%rd5, %rd3, %rd4;
	ld.global.u32 	%r6, [%rd5];
	shl.b32 	%r7, %r2, 2;
	mov.u32 	%r8, _ZZ15countBlue_totalPiS_E7partial;
	add.s32 	%r3, %r8, %r7;
	st.shared.u32 	[%r3], %r6;
	ld.global.u32 	%r9, [%rd5+2048];
	st.shared.u32 	[%r3+2048], %r9;
	bar.sync 	0;
	setp.gt.u32 	%p1, %r2, 511;
	@%p1 bra 	$L__BB4_2;
	ld.shared.u32 	%r10, [%r3+2048];
	ld.shared.u32 	%r11, [%r3];
	add.s32 	%r12, %r11, %r10;
	st.shared.u32 	[%r3], %r12;
$L__BB4_2:
	bar.sync 	0;
	setp.gt.u32 	%p2, %r2, 255;
	@%p2 bra 	$L__BB4_4;
	ld.shared.u32 	%r13, [%r3+1024];
	ld.shared.u32 	%r14, [%r3];
	add.s32 	%r15, %r14, %r13;
	st.shared.u32 	[%r3], %r15;
$L__BB4_4:
	bar.sync 	0;
	setp.gt.u32 	%p3, %r2, 127;
	@%p3 bra 	$L__BB4_6;
	ld.shared.u32 	%r16, [%r3+512];
	ld.shared.u32 	%r17, [%r3];
	add.s32 	%r18, %r17, %r16;
	st.shared.u32 	[%r3], %r18;
$L__BB4_6:
	bar.sync 	0;
	setp.gt.u32 	%p4, %r2, 63;
	@%p4 bra 	$L__BB4_8;
	ld.shared.u32 	%r19, [%r3+256];
	ld.shared.u32 	%r20, [%r3];
	add.s32 	%r21, %r20, %r19;
	st.shared.u32 	[%r3], %r21;
$L__BB4_8:
	bar.sync 	0;
	setp.gt.u32 	%p5, %r2, 31;
	@%p5 bra 	$L__BB4_10;
	ld.shared.u32 	%r22, [%r3+128];
	ld.shared.u32 	%r23, [%r3];
	add.s32 	%r24, %r23, %r22;
	st.shared.u32 	[%r3], %r24;
$L__BB4_10:
	bar.sync 	0;
	setp.gt.u32 	%p6, %r2, 15;
	@%p6 bra 	$L__BB4_12;
	ld.shared.u32 	%r25, [%r3+64];
	ld.shared.u32 	%r26, [%r3];
	add.s32 	%r27, %r26, %r25;
	st.shared.u32 	[%r3], %r27;
$L__BB4_12:
	bar.sync 	0;
	setp.gt.u32 	%p7, %r2, 7;
	@%p7 bra 	$L__BB4_14;
	ld.shared.u32 	%r28, [%r3+32];
	ld.shared.u32 	%r29, [%r3];
	add.s32 	%r30, %r29, %r28;
	st.shared.u32 	[%r3], %r30;
$L__BB4_14:
	bar.sync 	0;
	setp.gt.u32 	%p8, %r2, 3;
	@%p8 bra 	$L__BB4_16;
	ld.shared.u32 	%r31, [%r3+16];
	ld.shared.u32 	%r32, [%r3];
	add.s32 	%r33, %r32, %r31;
	st.shared.u32 	[%r3], %r33;
$L__BB4_16:
	bar.sync 	0;
	setp.gt.u32 	%p9, %r2, 1;
	@%p9 bra 	$L__BB4_18;
	ld.shared.u32 	%r34, [%r3+8];
	ld.shared.u32 	%r35, [%r3];
	add.s32 	%r36, %r35, %r34;
	st.shared.u32 	[%r3], %r36;
$L__BB4_18:
	bar.sync 	0;
	setp.ne.s32 	%p10, %r2, 0;
	@%p10 bra 	$L__BB4_20;
	ld.shared.u32 	%r37, [_ZZ15countBlue_totalPiS_E7partial+4];
	ld.shared.u32 	%r38, [%r3];
	add.s32 	%r39, %r38, %r37;
	st.shared.u32 	[%r3], %r39;
$L__BB4_20:
	bar.sync 	0;
	setp.ne.s32 	%p11, %r2, %r1;
	@%p11 bra 	$L__BB4_22;
	ld.shared.u32 	%r40, [_ZZ15countBlue_totalPiS_E7partial];
	cvta.to.global.u64 	%rd6, %rd1;
	mul.wide.u32 	%rd7, %r1, 4;
	add.s64 	%rd8, %rd6, %rd7;
	st.global.u32 	[%rd8], %r40;
$L__BB4_22:
	ret;

}
	// .globl	_Z12toMonoDevicePiS_ii
.visible .entry _Z12toMonoDevicePiS_ii(
	.param .u64 .ptr .align 1 _Z12toMonoDevicePiS_ii_param_0,
	.param .u64 .ptr .align 1 _Z12toMonoDevicePiS_ii_param_1,
	.param .u32 _Z12toMonoDevicePiS_ii_param_2,
	.param .u32 _Z12toMonoDevicePiS_ii_param_3
)
{
	.reg .pred 	%p<3>;
	.reg .b32 	%r<15>;
	.reg .b64 	%rd<9>;

	ld.param.u64 	%rd1, [_Z12toMonoDevicePiS_ii_param_0];
	ld.param.u64 	%rd2, [_Z12toMonoDevicePiS_ii_param_1];
	ld.param.u32 	%r2, [_Z12toMonoDevicePiS_ii_param_2];
	ld.param.u32 	%r3, [_Z12toMonoDevicePiS_ii_param_3];
	mov.u32 	%r4, %ctaid.x;
	mov.u32 	%r5, %ntid.x;
	mov.u32 	%r6, %tid.x;
	mad.lo.s32 	%r1, %r4, %r5, %r6;
	mul.lo.s32 	%r7, %r3, %r2;
	setp.ge.s32 	%p1, %r1, %r7;
	@%p1 bra 	$L__BB5_2;
	cvta.to.global.u64 	%rd3, %rd2;
	cvta.to.global.u64 	%rd4, %rd1;
	mul.lo.s32 	%r8, %r1, 3;
	mul.wide.s32 	%rd5, %r8, 4;
	add.s64 	%rd6, %rd3, %rd5;
	ld.global.u32 	%r9, [%rd6];
	ld.global.u32 	%r10, [%rd6+4];
	ld.global.u32 	%r11, [%rd6+8];
	add.s32 	%r12, %r10, %r9;
	add.s32 	%r13, %r12, %r11;
	setp.lt.s32 	%p2, %r13, 303;
	selp.u32 	%r14, 1, 0, %p2;
	mul.wide.s32 	%rd7, %r1, 4;
	add.s64 	%rd8, %rd4, %rd7;
	st.global.u32 	[%rd8], %r14;
$L__BB5_2:
	ret;

}
	// .globl	_Z16getHorizonDevicePiS_iiiiii
.visible .entry _Z16getHorizonDevicePiS_iiiiii(
	.param .u64 .ptr .align 1 _Z16getHorizonDevicePiS_iiiiii_param_0,
	.param .u64 .ptr .align 1 _Z16getHorizonDevicePiS_iiiiii_param_1,
	.param .u32 _Z16getHorizonDevicePiS_iiiiii_param_2,
	.param .u32 _Z16getHorizonDevicePiS_iiiiii_param_3,
	.param .u32 _Z16getHorizonDevicePiS_iiiiii_param_4,
	.param .u32 _Z16getHorizonDevicePiS_iiiiii_param_5,
	.param .u32 _Z16getHorizonDevicePiS_iiiiii_param_6,
	.param .u32 _Z16getHorizonDevicePiS_iiiiii_param_7
)
{
	.reg .pred 	%p<10>;
	.reg .b32 	%r<123>;
	.reg .b64 	%rd<43>;

	ld.param.u64 	%rd2, [_Z16getHorizonDevicePiS_iiiiii_param_0];
	ld.param.u64 	%rd3, [_Z16getHorizonDevicePiS_iiiiii_param_1];
	ld.param.u32 	%r42, [_Z16getHorizonDevicePiS_iiiiii_param_2];
	ld.param.u32 	%r38, [_Z16getHorizonDevicePiS_iiiiii_param_3];
	ld.param.u32 	%r39, [_Z16getHorizonDevicePiS_iiiiii_param_5];
	ld.param.u32 	%r40, [_Z16getHorizonDevicePiS_iiiiii_param_7];
	cvta.to.global.u64 	%rd1, %rd3;
	mov.u32 	%r1, %ctaid.x;
	add.s32 	%r2, %r42, %r1;
	setp.lt.s32 	%p1, %r39, 1;
	mov.b32 	%r122, 0;
	@%p1 bra 	$L__BB6_13;
	and.b32  	%r3, %r39, 15;
	setp.lt.u32 	%p2, %r39, 16;
	mov.b32 	%r114, 0;
	mov.u32 	%r122, %r114;
	@%p2 bra 	$L__BB6_4;
	and.b32  	%r114, %r39, 2147483632;
	neg.s32 	%r108, %r114;
	mad.lo.s32 	%r107, %r40, %r38, %r2;
	shl.b32 	%r7, %r40, 4;
	mov.b32 	%r122, 0;
	mul.wide.s32 	%rd6, %r40, 4;
$L__BB6_3:
	.pragma "nounroll";
	mul.wide.s32 	%rd4, %r107, 4;
	add.s64 	%rd5, %rd1, %rd4;
	ld.global.u32 	%r46, [%rd5];
	add.s32 	%r47, %r46, %r122;
	add.s64 	%rd7, %rd5, %rd6;
	ld.global.u32 	%r48, [%rd7];
	add.s32 	%r49, %r48, %r47;
	add.s64 	%rd8, %rd7, %rd6;
	ld.global.u32 	%r50, [%rd8];
	add.s32 	%r51, %r50, %r49;
	add.s64 	%rd9, %rd8, %rd6;
	ld.global.u32 	%r52, [%rd9];
	add.s32 	%r53, %r52, %r51;
	add.s64 	%rd10, %rd9, %rd6;
	ld.global.u32 	%r54, [%rd10];
	add.s32 	%r55, %r54, %r53;
	add.s64 	%rd11, %rd10, %rd6;
	ld.global.u32 	%r56, [%rd11];
	add.s32 	%r57, %r56, %r55;
	add.s64 	%rd12, %rd11, %rd6;
	ld.global.u32 	%r58, [%rd12];
	add.s32 	%r59, %r58, %r57;
	add.s64 	%rd13, %rd12, %rd6;
	ld.global.u32 	%r60, [%rd13];
	add.s32 	%r61, %r60, %r59;
	add.s64 	%rd14, %rd13, %rd6;
	ld.global.u32 	%r62, [%rd14];
	add.s32 	%r63, %r62, %r61;
	add.s64 	%rd15, %rd14, %rd6;
	ld.global.u32 	%r64, [%rd15];
	add.s32 	%r65, %r64, %r63;
	add.s64 	%rd16, %rd15, %rd6;
	ld.global.u32 	%r66, [%rd16];
	add.s32 	%r67, %r66, %r65;
	add.s64 	%rd17, %rd16, %rd6;
	ld.global.u32 	%r68, [%rd17];
	add.s32 	%r69, %r68, %r67;
	add.s64 	%rd18, %rd17, %rd6;
	ld.global.u32 	%r70, [%rd18];
	add.s32 	%r71, %r70, %r69;
	add.s64 	%rd19, %rd18, %rd6;
	ld.global.u32 	%r72, [%rd19];
	add.s32 	%r73, %r72, %r71;
	add.s64 	%rd20, %rd19, %rd6;
	ld.global.u32 	%r74, [%rd20];
	add.s32 	%r75, %r74, %r73;
	add.s64 	%rd21, %rd20, %rd6;
	ld.global.u32 	%r76, [%rd21];
	add.s32 	%r122, %r76, %r75;
	add.s32 	%r108, %r108, 16;
	add.s32 	%r107, %r107, %r7;
	setp.ne.s32 	%p3, %r108, 0;
	@%p3 bra 	$L__BB6_3;
$L__BB6_4:
	setp.eq.s32 	%p4, %r3, 0;
	@%p4 bra 	$L__BB6_13;
	and.b32  	%r17, %r39, 7;
	setp.lt.u32 	%p5, %r3, 8;
	@%p5 bra 	$L__BB6_7;
	add.s32 	%r78, %r114, %r38;
	mad.lo.s32 	%r79, %r78, %r40, %r2;
	mul.wide.s32 	%rd22, %r79, 4;
	add.s64 	%rd23, %rd1, %rd22;
	ld.global.u32 	%r80, [%rd23];
	add.s32 	%r81, %r80, %r122;
	mul.wide.s32 	%rd24, %r40, 4;
	add.s64 	%rd25, %rd23, %rd24;
	ld.global.u32 	%r82, [%rd25];
	add.s32 	%r83, %r82, %r81;
	add.s64 	%rd26, %rd25, %rd24;
	ld.global.u32 	%r84, [%rd26];
	add.s32 	%r85, %r84, %r83;
	add.s64 	%rd27, %rd26, %rd24;
	ld.global.u32 	%r86, [%rd27];
	add.s32 	%r87, %r86, %r85;
	add.s64 	%rd28, %rd27, %rd24;
	ld.global.u32 	%r88, [%rd28];
	add.s32 	%r89, %r88, %r87;
	add.s64 	%rd29, %rd28, %rd24;
	ld.global.u32 	%r90, [%rd29];
	add.s32 	%r91, %r90, %r89;
	add.s64 	%rd30, %rd29, %rd24;
	ld.global.u32 	%r92, [%rd30];
	add.s32 	%r93, %r92, %r91;
	add.s64 	%rd31, %rd30, %rd24;
	ld.global.u32 	%r94, [%rd31];
	add.s32 	%r122, %r94, %r93;
	add.s32 	%r114, %r114, 8;
$L__BB6_7:
	setp.eq.s32 	%p6, %r17, 0;
	@%p6 bra 	$L__BB6_13;
	and.b32  	%r23, %r39, 3;
	setp.lt.u32 	%p7, %r17, 4;
	@%p7 bra 	$L__BB6_10;
	add.s32 	%r96, %r114, %r38;
	mad.lo.s32 	%r97, %r96, %r40, %r2;
	mul.wide.s32 	%rd32, %r97, 4;
	add.s64 	%rd33, %rd1, %rd32;
	ld.global.u32 	%r98, [%rd33];
	add.s32 	%r99, %r98, %r122;
	mul.wide.s32 	%rd34, %r40, 4;
	add.s64 	%rd35, %rd33, %rd34;
	ld.global.u32 	%r100, [%rd35];
	add.s32 	%r101, %r100, %r99;
	add.s64 	%rd36, %rd35, %rd34;
	ld.global.u32 	%r102, [%rd36];
	add.s32 	%r103, %r102, %r101;
	add.s64 	%rd37, %rd36, %rd34;
	ld.global.u32 	%r104, [%rd37];
	add.s32 	%r122, %r104, %r103;
	add.s32 	%r114, %r114, 4;
$L__BB6_10:
	setp.eq.s32 	%p8, %r23, 0;
	@%p8 bra 	$L__BB6_13;
	add.s32 	%r105, %r114, %r38;
	mad.lo.s32 	%r120, %r40, %r105, %r2;
	neg.s32 	%r119, %r23;
$L__BB6_12:
	.pragma "nounroll";
	mul.wide.s32 	%rd38, %r120, 4;
	add.s64 	%rd39, %rd1, %rd38;
	ld.global.u32 	%r106, [%rd39];
	add.s32 	%r122, %r106, %r122;
	add.s32 	%r120, %r120, %r40;
	add.s32 	%r119, %r119, 1;
	setp.ne.s32 	%p9, %r119, 0;
	@%p9 bra 	$L__BB6_12;
$L__BB6_13:
	cvta.to.global.u64 	%rd40, %rd2;
	mul.wide.u32 	%rd41, %r1, 4;
	add.s64 	%rd42, %rd40, %rd41;
	st.global.u32 	[%rd42], %r122;
	ret;

}
	// .globl	_Z21matrixMultiply_devicePfS_S_iiiiii
.visible .entry _Z21matrixMultiply_devicePfS_S_iiiiii(
	.param .u64 .ptr .align 1 _Z21matrixMultiply_devicePfS_S_iiiiii_param_0,
	.param .u64 .ptr .align 1 _Z21matrixMultiply_devicePfS_S_iiiiii_param_1,
	.param .u64 .ptr .align 1 _Z21matrixMultiply_devicePfS_S_iiiiii_param_2,
	.param .u32 _Z21matrixMultiply_devicePfS_S_iiiiii_param_3,
	.param .u32 _Z21matrixMultiply_devicePfS_S_iiiiii_param_4,
	.param .u32 _Z21matrixMultiply_devicePfS_S_iiiiii_param_5,
	.param .u32 _Z21matrixMultiply_devicePfS_S_iiiiii_param_6,
	.param .u32 _Z21matrixMultiply_devicePfS_S_iiiiii_param_7,
	.param .u32 _Z21matrixMultiply_devicePfS_S_iiiiii_param_8
)
{
	.reg .pred 	%p<12>;
	.reg .b32 	%r<35>;
	.reg .b32 	%f<115>;
	.reg .b64 	%rd<13>;
	// demoted variable
	.shared .align 4 .b8 _ZZ21matrixMultiply_devicePfS_S_iiiiiiE7sharedA[4096];
	// demoted variable
	.shared .align 4 .b8 _ZZ21matrixMultiply_devicePfS_S_iiiiiiE7sharedB[4096];
	ld.param.u64 	%rd3, [_Z21matrixMultiply_devicePfS_S_iiiiii_param_0];
	ld.param.u64 	%rd4, [_Z21matrixMultiply_devicePfS_S_iiiiii_param_1];
	ld.param.u64 	%rd5, [_Z21matrixMultiply_devicePfS_S_iiiiii_param_2];
	ld.param.u32 	%r15, [_Z21matrixMultiply_devicePfS_S_iiiiii_param_3];
	ld.param.u32 	%r16, [_Z21matrixMultiply_devicePfS_S_iiiiii_param_4];
	ld.param.u32 	%r17, [_Z21matrixMultiply_devicePfS_S_iiiiii_param_5];
	ld.param.u32 	%r18, [_Z21matrixMultiply_devicePfS_S_iiiiii_param_6];
	ld.param.u32 	%r19, [_Z21matrixMultiply_devicePfS_S_iiiiii_param_7];
	ld.param.u32 	%r20, [_Z21matrixMultiply_devicePfS_S_iiiiii_param_8];
	mov.u32 	%r21, %ctaid.y;
	shl.b32 	%r22, %r21, 5;
	mov.u32 	%r1, %tid.y;
	add.s32 	%r2, %r22, %r1;
	mov.u32 	%r23, %ctaid.x;
	shl.b32 	%r24, %r23, 5;
	mov.u32 	%r3, %tid.x;
	add.s32 	%r4, %r24, %r3;
	cvt.rn.f32.s32 	%f10, %r16;
	mul.f32 	%f11, %f10, 0f3D000000;
	cvt.rpi.f32.f32 	%f1, %f11;
	setp.leu.f32 	%p1, %f1, 0f00000000;
	mov.f32 	%f114, 0f00000000;
	@%p1 bra 	$L__BB7_7;
	shl.b32 	%r26, %r1, 7;
	mov.u32 	%r27, _ZZ21matrixMultiply_devicePfS_S_iiiiiiE7sharedA;
	add.s32 	%r5, %r27, %r26;
	shl.b32 	%r28, %r3, 2;
	add.s32 	%r6, %r5, %r28;
	mul.lo.s32 	%r7, %r16, %r2;
	mov.u32 	%r29, _ZZ21matrixMultiply_devicePfS_S_iiiiiiE7sharedB;
	add.s32 	%r9, %r29, %r28;
	add.s32 	%r8, %r9, %r26;
	cvta.to.global.u64 	%rd1, %rd3;
	cvta.to.global.u64 	%rd2, %rd4;
	mov.f32 	%f114, 0f00000000;
	mov.b32 	%r34, 0;
$L__BB7_2:
	setp.ge.s32 	%p2, %r2, %r15;
	shl.b32 	%r11, %r34, 5;
	add.s32 	%r30, %r11, %r3;
	setp.ge.u32 	%p3, %r30, %r16;
	mov.f32 	%f112, 0f00000000;
	or.pred  	%p4, %p2, %p3;
	@%p4 bra 	$L__BB7_4;
	add.s32 	%r31, %r30, %r7;
	mul.wide.u32 	%rd6, %r31, 4;
	add.s64 	%rd7, %rd1, %rd6;
	ld.global.f32 	%f112, [%rd7];
$L__BB7_4:
	setp.ge.s32 	%p5, %r4, %r18;
	st.shared.f32 	[%r6], %f112;
	add.s32 	%r13, %r11, %r1;
	setp.ge.u32 	%p6, %r13, %r17;
	mov.f32 	%f113, 0f00000000;
	or.pred  	%p7, %p5, %p6;
	@%p7 bra 	$L__BB7_6;
	mad.lo.s32 	%r32, %r13, %r18, %r4;
	mul.wide.u32 	%rd8, %r32, 4;
	add.s64 	%rd9, %rd2, %rd8;
	ld.global.f32 	%f113, [%rd9];
$L__BB7_6:
	st.shared.f32 	[%r8], %f113;
	bar.sync 	0;
	ld.shared.f32 	%f15, [%r5];
	ld.shared.f32 	%f16, [%r9];
	fma.rn.f32 	%f17, %f15, %f16, %f114;
	ld.shared.f32 	%f18, [%r5+4];
	ld.shared.f32 	%f19, [%r9+128];
	fma.rn.f32 	%f20, %f18, %f19, %f17;
	ld.shared.f32 	%f21, [%r5+8];
	ld.shared.f32 	%f22, [%r9+256];
	fma.rn.f32 	%f23, %f21, %f22, %f20;
	ld.shared.f32 	%f24, [%r5+12];
	ld.shared.f32 	%f25, [%r9+384];
	fma.rn.f32 	%f26, %f24, %f25, %f23;
	ld.shared.f32 	%f27, [%r5+16];
	ld.shared.f32 	%f28, [%r9+512];
	fma.rn.f32 	%f29, %f27, %f28, %f26;
	ld.shared.f32 	%f30, [%r5+20];
	ld.shared.f32 	%f31, [%r9+640];
	fma.rn.f32 	%f32, %f30, %f31, %f29;
	ld.shared.f32 	%f33, [%r5+24];
	ld.shared.f32 	%f34, [%r9+768];
	fma.rn.f32 	%f35, %f33, %f34, %f32;
	ld.shared.f32 	%f36, [%r5+28];
	ld.shared.f32 	%f37, [%r9+896];
	fma.rn.f32 	%f38, %f36, %f37, %f35;
	ld.shared.f32 	%f39, [%r5+32];
	ld.shared.f32 	%f40, [%r9+1024];
	fma.rn.f32 	%f41, %f39, %f40, %f38;
	ld.shared.f32 	%f42, [%r5+36];
	ld.shared.f32 	%f43, [%r9+1152];
	fma.rn.f32 	%f44, %f42, %f43, %f41;
	ld.shared.f32 	%f45, [%r5+40];
	ld.shared.f32 	%f46, [%r9+1280];
	fma.rn.f32 	%f47, %f45, %f46, %f44;
	ld.shared.f32 	%f48, [%r5+44];
	ld.shared.f32 	%f49, [%r9+1408];
	fma.rn.f32 	%f50, %f48, %f49, %f47;
	ld.shared.f32 	%f51, [%r5+48];
	ld.shared.f32 	%f52, [%r9+1536];
	fma.rn.f32 	%f53, %f51, %f52, %f50;
	ld.shared.f32 	%f54, [%r5+52];
	ld.shared.f32 	%f55, [%r9+1664];
	fma.rn.f32 	%f56, %f54, %f55, %f53;
	ld.shared.f32 	%f57, [%r5+56];
	ld.shared.f32 	%f58, [%r9+1792];
	fma.rn.f32 	%f59, %f57, %f58, %f56;
	ld.shared.f32 	%f60, [%r5+60];
	ld.shared.f32 	%f61, [%r9+1920];
	fma.rn.f32 	%f62, %f60, %f61, %f59;
	ld.shared.f32 	%f63, [%r5+64];
	ld.shared.f32 	%f64, [%r9+2048];
	fma.rn.f32 	%f65, %f63, %f64, %f62;
	ld.shared.f32 	%f66, [%r5+68];
	ld.shared.f32 	%f67, [%r9+2176];
	fma.rn.f32 	%f68, %f66, %f67, %f65;
	ld.shared.f32 	%f69, [%r5+72];
	ld.shared.f32 	%f70, [%r9+2304];
	fma.rn.f32 	%f71, %f69, %f70, %f68;
	ld.shared.f32 	%f72, [%r5+76];
	ld.shared.f32 	%f73, [%r9+2432];
	fma.rn.f32 	%f74, %f72, %f73, %f71;
	ld.shared.f32 	%f75, [%r5+80];
	ld.shared.f32 	%f76, [%r9+2560];
	fma.rn.f32 	%f77, %f75, %f76, %f74;
	ld.shared.f32 	%f78, [%r5+84];
	ld.shared.f32 	%f79, [%r9+2688];
	fma.rn.f32 	%f80, %f78, %f79, %f77;
	ld.shared.f32 	%f81, [%r5+88];
	ld.shared.f32 	%f82, [%r9+2816];
	fma.rn.f32 	%f83, %f81, %f82, %f80;
	ld.shared.f32 	%f84, [%r5+92];
	ld.shared.f32 	%f85, [%r9+2944];
	fma.rn.f32 	%f86, %f84, %f85, %f83;
	ld.shared.f32 	%f87, [%r5+96];
	ld.shared.f32 	%f88, [%r9+3072];
	fma.rn.f32 	%f89, %f87, %f88, %f86;
	ld.shared.f32 	%f90, [%r5+100];
	ld.shared.f32 	%f91, [%r9+3200];
	fma.rn.f32 	%f92, %f90, %f91, %f89;
	ld.shared.f32 	%f93, [%r5+104];
	ld.shared.f32 	%f94, [%r9+3328];
	fma.rn.f32 	%f95, %f93, %f94, %f92;
	ld.shared.f32 	%f96, [%r5+108];
	ld.shared.f32 	%f97, [%r9+3456];
	fma.rn.f32 	%f98, %f96, %f97, %f95;
	ld.shared.f32 	%f99, [%r5+112];
	ld.shared.f32 	%f100, [%r9+3584];
	fma.rn.f32 	%f101, %f99, %f100, %f98;
	ld.shared.f32 	%f102, [%r5+116];
	ld.shared.f32 	%f103, [%r9+3712];
	fma.rn.f32 	%f104, %f102, %f103, %f101;
	ld.shared.f32 	%f105, [%r5+120];
	ld.shared.f32 	%f106, [%r9+3840];
	fma.rn.f32 	%f107, %f105, %f106, %f104;
	ld.shared.f32 	%f108, [%r5+124];
	ld.shared.f32 	%f109, [%r9+3968];
	fma.rn.f32 	%f114, %f108, %f109, %f107;
	bar.sync 	0;
	add.s32 	%r34, %r34, 1;
	cvt.rn.f32.u32 	%f110, %r34;
	setp.gt.f32 	%p8, %f1, %f110;
	@%p8 bra 	$L__BB7_2;
$L__BB7_7:
	setp.ge.s32 	%p9, %r2, %r19;
	setp.ge.s32 	%p10, %r4, %r20;
	or.pred  	%p11, %p9, %p10;
	@%p11 bra 	$L__BB7_9;
	mad.lo.s32 	%r33, %r20, %r2, %r4;
	cvta.to.global.u64 	%rd10, %rd5;
	mul.wide.s32 	%rd11, %r33, 4;
	add.s64 	%rd12, %rd10, %rd11;
	st.global.f32 	[%rd12], %f114;
$L__BB7_9:
	ret;

}
	// .globl	_Z8rotationPiS_iiiiiiff
.visible .entry _Z8rotationPiS_iiiiiiff(
	.param .u64 .ptr .align 1 _Z8rotationPiS_iiiiiiff_param_0,
	.param .u64 .ptr .align 1 _Z8rotationPiS_iiiiiiff_param_1,
	.param .u32 _Z8rotationPiS_iiiiiiff_param_2,
	.param .u32 _Z8rotationPiS_iiiiiiff_param_3,
	.param .u32 _Z8rotationPiS_iiiiiiff_param_4,
	.param .u32 _Z8rotationPiS_iiiiiiff_param_5,
	.param .u32 _Z8rotationPiS_iiiiiiff_param_6,
	.param .u32 _Z8rotationPiS_iiiiiiff_param_7,
	.param .f32 _Z8rotationPiS_iiiiiiff_param_8,
	.param .f32 _Z8rotationPiS_iiiiiiff_param_9
)
{
	.reg .pred 	%p<4>;
	.reg .b32 	%r<35>;
	.reg .b32 	%f<10>;
	.reg .b64 	%rd<9>;

	ld.param.u64 	%rd1, [_Z8rotationPiS_iiiiiiff_param_0];
	ld.param.u64 	%rd2, [_Z8rotationPiS_iiiiiiff_param_1];
	ld.param.u32 	%r4, [_Z8rotationPiS_iiiiiiff_param_3];
	ld.param.u32 	%r7, [_Z8rotationPiS_iiiiiiff_param_4];
	ld.param.u32 	%r9, [_Z8rotationPiS_iiiiiiff_param_5];
	ld.param.u32 	%r5, [_Z8rotationPiS_iiiiiiff_param_6];
	ld.param.u32 	%r6, [_Z8rotationPiS_iiiiiiff_param_7];
	ld.param.f32 	%f1, [_Z8rotationPiS_iiiiiiff_param_8];
	ld.param.f32 	%f2, [_Z8rotationPiS_iiiiiiff_param_9];
	mov.u32 	%r10, %tid.x;
	mov.u32 	%r11, %tid.y;
	mov.u32 	%r12, %ctaid.x;
	mov.u32 	%r13, %ctaid.y;
	mov.u32 	%r14, %ntid.x;
	mov.u32 	%r15, %ntid.y;
	mad.lo.s32 	%r16, %r12, %r14, %r10;
	mad.lo.s32 	%r17, %r13, %r15, %r11;
	shr.u32 	%r19, %r9, 31;
	add.s32 	%r20, %r9, %r19;
	shr.s32 	%r21, %r20, 1;
	sub.s32 	%r1, %r16, %r21;
	shr.u32 	%r22, %r7, 31;
	add.s32 	%r23, %r7, %r22;
	shr.s32 	%r24, %r23, 1;
	sub.s32 	%r2, %r17, %r24;
	mad.lo.s32 	%r3, %r9, %r17, %r16;
	setp.ge.s32 	%p1, %r16, %r9;
	setp.ge.s32 	%p2, %r17, %r7;
	or.pred  	%p3, %p1, %p2;
	@%p3 bra 	$L__BB8_2;
	cvta.to.global.u64 	%rd3, %rd1;
	cvta.to.global.u64 	%rd4, %rd2;
	cvt.rn.f32.s32 	%f3, %r1;
	cvt.rn.f32.s32 	%f4, %r2;
	mul.f32 	%f5, %f2, %f4;
	fma.rn.f32 	%f6, %f1, %f3, %f5;
	cvt.rzi.s32.f32 	%r25, %f6;
	mul.f32 	%f7, %f1, %f4;
	mul.f32 	%f8, %f2, %f3;
	sub.f32 	%f9, %f7, %f8;
	cvt.rzi.s32.f32 	%r26, %f9;
	add.s32 	%r27, %r25, %r5;
	add.s32 	%r28, %r26, %r6;
	mad.lo.s32 	%r29, %r28, %r4, %r27;
	mul.lo.s32 	%r30, %r29, 3;
	mul.wide.s32 	%rd5, %r30, 4;
	add.s64 	%rd6, %rd3, %rd5;
	ld.global.u32 	%r31, [%rd6];
	mul.lo.s32 	%r32, %r3, 3;
	mul.wide.s32 	%rd7, %r32, 4;
	add.s64 	%rd8, %rd4, %rd7;
	st.global.u32 	[%rd8], %r31;
	ld.global.u32 	%r33, [%rd6+4];
	st.global.u32 	[%rd8+4], %r33;
	ld.global.u32 	%r34, [%rd6+8];
	st.global.u32 	[%rd8+8], %r34;
$L__BB8_2:
	ret;

}
	// .globl	_Z6resizePiS_iiii
.visible .entry _Z6resizePiS_iiii(
	.param .u64 .ptr .align 1 _Z6resizePiS_iiii_param_0,
	.param .u64 .ptr .align 1 _Z6resizePiS_iiii_param_1,
	.param .u32 _Z6resizePiS_iiii_param_2,
	.param .u32 _Z6resizePiS_iiii_param_3,
	.param .u32 _Z6resizePiS_iiii_param_4,
	.param .u32 _Z6resizePiS_iiii_param_5
)
{
	.reg .pred 	%p<4>;
	.reg .b32 	%r<26>;
	.reg .b64 	%rd<9>;

	ld.param.u64 	%rd1, [_Z6resizePiS_iiii_param_0];
	ld.param.u64 	%rd2, [_Z6resizePiS_iiii_param_1];
	ld.param.u32 	%r3, [_Z6resizePiS_iiii_param_2];
	ld.param.u32 	%r4, [_Z6resizePiS_iiii_param_3];
	ld.param.u32 	%r7, [_Z6resizePiS_iiii_param_4];
	ld.param.u32 	%r6, [_Z6resizePiS_iiii_param_5];
	mov.u32 	%r8, %tid.x;
	mov.u32 	%r9, %tid.y;
	mov.u32 	%r10, %ctaid.x;
	mov.u32 	%r11, %ctaid.y;
	mov.u32 	%r12, %ntid.x;
	mov.u32 	%r13, %ntid.y;
	mad.lo.s32 	%r1, %r10, %r12, %r8;
	mad.lo.s32 	%r14, %r11, %r13, %r9;
	setp.ge.s32 	%p1, %r1, %r6;
	setp.ge.s32 	%p2, %r14, %r7;
	or.pred  	%p3, %p1, %p2;
	@%p3 bra 	$L__BB9_2;
	cvta.to.global.u64 	%rd3, %rd1;
	cvta.to.global.u64 	%rd4, %rd2;
	mul.lo.s32 	%r15, %r4, %r1;
	div.s32 	%r16, %r15, %r6;
	mul.lo.s32 	%r17, %r3, %r14;
	div.s32 	%r18, %r17, %r7;
	mad.lo.s32 	%r19, %r18, %r4, %r16;
	mul.lo.s32 	%r20, %r19, 3;
	mul.wide.s32 	%rd5, %r20, 4;
	add.s64 	%rd6, %rd3, %rd5;
	ld.global.u32 	%r21, [%rd6];
	mad.lo.s32 	%r22, %r6, %r14, %r1;
	mul.lo.s32 	%r23, %r22, 3;
	mul.wide.s32 	%rd7, %r23, 4;
	add.s64 	%rd8, %rd4, %rd7;
	st.global.u32 	[%rd8], %r21;
	ld.global.u32 	%r24, [%rd6+4];
	st.global.u32 	[%rd8+4], %r24;
	ld.global.u32 	%r25, [%rd6+8];
	st.global.u32 	[%rd8+8], %r25;
$L__BB9_2:
	ret;

}


// ===== COMPILED SASS (sm_100) =====

	.target	sm_100

	.elftype	@"ET_EXEC"


//--------------------- .note.nv.tkinfo           --------------------------
	.section	.note.nv.tkinfo,"",@"SHT_NOTE"
	.sectionflags	@"SHF_NOTE_NV_TKINFO"
	.tkinfo
        /*0018*/ 	.word	0x00000002
        /*0030*/ 	.string	""
        /*0030*/ 	.string	"ptxas"
        /*0030*/ 	.string	"Cuda compilation tools, release 13.0, V13.0.88"
        /*0030*/ 	.string	"Build cuda_13.0.r13.0/compiler.36424714_0"
        /*0030*/ 	.string	"-arch sm_100 -m 64 "



//--------------------- .note.nv.cuinfo           --------------------------
	.section	.note.nv.cuinfo,"",@"SHT_NOTE"
	.sectionflags	@"SHF_NOTE_NV_CUINFO"
        /*0018*/ 	.short	0x0002
        /*001a*/ 	.short	0x0064
        /*001c*/ 	.short	0x0082
	.zero		2


//--------------------- .nv.info                  --------------------------
	.section	.nv.info,"",@"SHT_CUDA_INFO"
	.align	4


	//----- nvinfo : EIATTR_REGCOUNT
	.align		4
        /*0000*/ 	.byte	0x04, 0x2f
        /*0002*/ 	.short	(.L_2 - .L_1)
	.align		4
.L_1:
        /*0004*/ 	.word	index@(_Z6knnPCAPfS_i)
        /*0008*/ 	.word	0x00000011


	//----- nvinfo : EIATTR_FRAME_SIZE
	.align		4
.L_2:
        /*000c*/ 	.byte	0x04, 0x11
        /*000e*/ 	.short	(.L_4 - .L_3)
	.align		4
.L_3:
        /*0010*/ 	.word	index@(_Z6knnPCAPfS_i)
        /*0014*/ 	.word	0x00000000


	//----- nvinfo : EIATTR_REGCOUNT
	.align		4
.L_4:
        /*0018*/ 	.byte	0x04, 0x2f
        /*001a*/ 	.short	(.L_6 - .L_5)
	.align		4
.L_5:
        /*001c*/ 	.word	index@(_Z22stripEliminationDevicePiS_ii)
        /*0020*/ 	.word	0x00000016


	//----- nvinfo : EIATTR_FRAME_SIZE
	.align		4
.L_6:
        /*0024*/ 	.byte	0x04, 0x11
        /*0026*/ 	.short	(.L_8 - .L_7)
	.align		4
.L_7:
        /*0028*/ 	.word	index@(_Z22stripEliminationDevicePiS_ii)
        /*002c*/ 	.word	0x00000000


	//----- nvinfo : EIATTR_REGCOUNT
	.align		4
.L_8:
        /*0030*/ 	.byte	0x04, 0x2f
        /*0032*/ 	.short	(.L_10 - .L_9)
	.align		4
.L_9:
        /*0034*/ 	.word	index@(_Z10verifyBluePiS_)
        /*0038*/ 	.word	0x0000000c


	//----- nvinfo : EIATTR_FRAME_SIZE
	.align		4
.L_10:
        /*003c*/ 	.byte	0x04, 0x11
        /*003e*/ 	.short	(.L_12 - .L_11)
	.align		4
.L_11:
        /*0040*/ 	.word	index@(_Z10verifyBluePiS_)
        /*0044*/ 	.word	0x00000000


	//----- nvinfo : EIATTR_REGCOUNT
	.align		4
.L_12:
        /*0048*/ 	.byte	0x04, 0x2f
        /*004a*/ 	.short	(.L_14 - .L_13)
	.align		4
.L_13:
        /*004c*/ 	.word	index@(_Z16countBlue_perRowPiS_)
        /*0050*/ 	.word	0x0000000e


	//----- nvinfo : EIATTR_FRAME_SIZE
	.align		4
.L_14:
        /*0054*/ 	.byte	0x04, 0x11
        /*0056*/ 	.short	(.L_16 - .L_15)
	.align		4
.L_15:
        /*0058*/ 	.word	index@(_Z16countBlue_perRowPiS_)
        /*005c*/ 	.word	0x00000000


	//----- nvinfo : EIATTR_REGCOUNT
	.align		4
.L_16:
        /*0060*/ 	.byte	0x04, 0x2f
        /*0062*/ 	.short	(.L_18 - .L_17)
	.align		4
.L_17:
        /*0064*/ 	.word	index@(_Z15countBlue_totalPiS_)
        /*0068*/ 	.word	0x0000000e


	//----- nvinfo : EIATTR_FRAME_SIZE
	.align		4
.L_18:
        /*006c*/ 	.byte	0x04, 0x11
        /*006e*/ 	.short	(.L_20 - .L_19)
	.align		4
.L_19:
        /*0070*/ 	.word	index@(_Z15countBlue_totalPiS_)
        /*0074*/ 	.word	0x00000000


	//----- nvinfo : EIATTR_REGCOUNT
	.align		4
.L_20:
        /*0078*/ 	.byte	0x04, 0x2f
        /*007a*/ 	.short	(.L_22 - .L_21)
	.align		4
.L_21:
        /*007c*/ 	.word	index@(_Z12toMonoDevicePiS_ii)
        /*0080*/ 	.word	0x0000000c


	//----- nvinfo : EIATTR_FRAME_SIZE
	.align		4
.L_22:
        /*0084*/ 	.byte	0x04, 0x11
        /*0086*/ 	.short	(.L_24 - .L_23)
	.align		4
.L_23:
        /*0088*/ 	.word	index@(_Z12toMonoDevicePiS_ii)
        /*008c*/ 	.word	0x00000000


	//----- nvinfo : EIATTR_REGCOUNT
	.align		4
.L_24:
        /*0090*/ 	.byte	0x04, 0x2f
        /*0092*/ 	.short	(.L_26 - .L_25)
	.align		4
.L_25:
        /*0094*/ 	.word	index@(_Z16getHorizonDevicePiS_iiiiii)
        /*0098*/ 	.word	0x00000020


	//----- nvinfo : EIATTR_FRAME_SIZE
	.align		4
.L_26:
        /*009c*/ 	.byte	0x04, 0x11
        /*009e*/ 	.short	(.L_28 - .L_27)
	.align		4
.L_27:
        /*00a0*/ 	.word	index@(_Z16getHorizonDevicePiS_iiiiii)
        /*00a4*/ 	.word	0x00000000


	//----- nvinfo : EIATTR_REGCOUNT
	.align		4
.L_28:
        /*00a8*/ 	.byte	0x04, 0x2f
        /*00aa*/ 	.short	(.L_30 - .L_29)
	.align		4
.L_29:
        /*00ac*/ 	.word	index@(_Z21matrixMultiply_devicePfS_S_iiiiii)
        /*00b0*/ 	.word	0x00000020


	//----- nvinfo : EIATTR_FRAME_SIZE
	.align		4
.L_30:
        /*00b4*/ 	.byte	0x04, 0x11
        /*00b6*/ 	.short	(.L_32 - .L_31)
	.align		4
.L_31:
        /*00b8*/ 	.word	index@(_Z21matrixMultiply_devicePfS_S_iiiiii)
        /*00bc*/ 	.word	0x00000000


	//----- nvinfo : EIATTR_REGCOUNT
	.align		4
.L_32:
        /*00c0*/ 	.byte	0x04, 0x2f
        /*00c2*/ 	.short	(.L_34 - .L_33)
	.align		4
.L_33:
        /*00c4*/ 	.word	index@(_Z8rotationPiS_iiiiiiff)
        /*00c8*/ 	.word	0x0000000e


	//----- nvinfo : EIATTR_FRAME_SIZE
	.align		4
.L_34:
        /*00cc*/ 	.byte	0x04, 0x11
        /*00ce*/ 	.short	(.L_36 - .L_35)
	.align		4
.L_35:
        /*00d0*/ 	.word	index@(_Z8rotationPiS_iiiiiiff)
        /*00d4*/ 	.word	0x00000000


	//----- nvinfo : EIATTR_REGCOUNT
	.align		4
.L_36:
        /*00d8*/ 	.byte	0x04, 0x2f
        /*00da*/ 	.short	(.L_38 - .L_37)
	.align		4
.L_37:
        /*00dc*/ 	.word	index@(_Z6resizePiS_iiii)
        /*00e0*/ 	.word	0x00000014


	//----- nvinfo : EIATTR_FRAME_SIZE
	.align		4
.L_38:
        /*00e4*/ 	.byte	0x04, 0x11
        /*00e6*/ 	.short	(.L_40 - .L_39)
	.align		4
.L_39:
        /*00e8*/ 	.word	index@(_Z6resizePiS_iiii)
        /*00ec*/ 	.word	0x00000000


	//----- nvinfo : EIATTR_MIN_STACK_SIZE
	.align		4
.L_40:
        /*00f0*/ 	.byte	0x04, 0x12
        /*00f2*/ 	.short	(.L_42 - .L_41)
	.align		4
.L_41:
        /*00f4*/ 	.word	index@(_Z6resizePiS_iiii)
        /*00f8*/ 	.word	0x00000000


	//----- nvinfo : EIATTR_MIN_STACK_SIZE
	.align		4
.L_42:
        /*00fc*/ 	.byte	0x04, 0x12
        /*00fe*/ 	.short	(.L_44 - .L_43)
	.align		4
.L_43:
        /*0100*/ 	.word	index@(_Z8rotationPiS_iiiiiiff)
        /*0104*/ 	.word	0x00000000


	//----- nvinfo : EIATTR_MIN_STACK_SIZE
	.align		4
.L_44:
        /*0108*/ 	.byte	0x04, 0x12
        /*010a*/ 	.short	(.L_46 - .L_45)
	.align		4
.L_45:
        /*010c*/ 	.word	index@(_Z21matrixMultiply_devicePfS_S_iiiiii)
        /*0110*/ 	.word	0x00000000


	//----- nvinfo : EIATTR_MIN_STACK_SIZE
	.align		4
.L_46:
        /*0114*/ 	.byte	0x04, 0x12
        /*0116*/ 	.short	(.L_48 - .L_47)
	.align		4
.L_47:
        /*0118*/ 	.word	index@(_Z16getHorizonDevicePiS_iiiiii)
        /*011c*/ 	.word	0x00000000


	//----- nvinfo : EIATTR_MIN_STACK_SIZE
	.align		4
.L_48:
        /*0120*/ 	.byte	0x04, 0x12
        /*0122*/ 	.short	(.L_50 - .L_49)
	.align		4
.L_49:
        /*0124*/ 	.word	index@(_Z12toMonoDevicePiS_ii)
        /*0128*/ 	.word	0x00000000


	//----- nvinfo : EIATTR_MIN_STACK_SIZE
	.align		4
.L_50:
        /*012c*/ 	.byte	0x04, 0x12
        /*012e*/ 	.short	(.L_52 - .L_51)
	.align		4
.L_51:
        /*0130*/ 	.word	index@(_Z15countBlue_totalPiS_)
        /*0134*/ 	.word	0x00000000


	//----- nvinfo : EIATTR_MIN_STACK_SIZE
	.align		4
.L_52:
        /*0138*/ 	.byte	0x04, 0x12
        /*013a*/ 	.short	(.L_54 - .L_53)
	.align		4
.L_53:
        /*013c*/ 	.word	index@(_Z16countBlue_perRowPiS_)
        /*0140*/ 	.word	0x00000000


	//----- nvinfo : EIATTR_MIN_STACK_SIZE
	.align		4
.L_54:
        /*0144*/ 	.byte	0x04, 0x12
        /*0146*/ 	.short	(.L_56 - .L_55)
	.align		4
.L_55:
        /*0148*/ 	.word	index@(_Z10verifyBluePiS_)
        /*014c*/ 	.word	0x00000000


	//----- nvinfo : EIATTR_MIN_STACK_SIZE
	.align		4
.L_56:
        /*0150*/ 	.byte	0x04, 0x12
        /*0152*/ 	.short	(.L_58 - .L_57)
	.align		4
.L_57:
        /*0154*/ 	.word	index@(_Z22stripEliminationDevicePiS_ii)
        /*0158*/ 	.word	0x00000000


	//----- nvinfo : EIATTR_MIN_STACK_SIZE
	.align		4
.L_58:
        /*015c*/ 	.byte	0x04, 0x12
        /*015e*/ 	.short	(.L_60 - .L_59)
	.align		4
.L_59:
        /*0160*/ 	.word	index@(_Z6knnPCAPfS_i)
        /*0164*/ 	.word	0x00000000
.L_60:


//--------------------- .nv.compat                --------------------------
	.section	.nv.compat,"",@"SHT_CUDA_COMPAT_INFO"
	.align	4
        /*0000*/ 	.byte	0x02, 0x09, 0x00, 0x00, 0x02, 0x02, 0x01, 0x00, 0x02, 0x05, 0x05, 0x00, 0x03, 0x07, 0x01, 0x01
        /*0010*/ 	.byte	0x02, 0x03, 0x00, 0x00, 0x02, 0x06, 0x01, 0x00, 0x04, 0x0b, 0x08, 0x00, 0x09, 0x00, 0x00, 0x00
        /*0020*/ 	.byte	0x00, 0x00, 0x00, 0x00


//--------------------- .nv.info._Z6resizePiS_iiii --------------------------
	.section	.nv.info._Z6resizePiS_iiii,"",@"SHT_CUDA_INFO"
	.sectionflags	@""
	.align	4


	//----- nvinfo : EIATTR_CUDA_API_VERSION
	.align		4
        /*0000*/ 	.byte	0x04, 0x37
        /*0002*/ 	.short	(.L_62 - .L_61)
.L_61:
        /*0004*/ 	.word	0x00000082


	//----- nvinfo : EIATTR_KPARAM_INFO
	.align		4
.L_62:
        /*0008*/ 	.byte	0x04, 0x17
        /*000a*/ 	.short	(.L_64 - .L_63)
.L_63:
        /*000c*/ 	.word	0x00000000
        /*0010*/ 	.short	0x0005
        /*0012*/ 	.short	0x001c
        /*0014*/ 	.byte	0x00, 0xf0, 0x11, 0x00


	//----- nvinfo : EIATTR_KPARAM_INFO
	.align		4
.L_64:
        /*0018*/ 	.byte	0x04, 0x17
        /*001a*/ 	.short	(.L_66 - .L_65)
.L_65:
        /*001c*/ 	.word	0x00000000
        /*0020*/ 	.short	0x0004
        /*0022*/ 	.short	0x0018
        /*0024*/ 	.byte	0x00, 0xf0, 0x11, 0x00


	//----- nvinfo : EIATTR_KPARAM_INFO
	.align		4
.L_66:
        /*0028*/ 	.byte	0x04, 0x17
        /*002a*/ 	.short	(.L_68 - .L_67)
.L_67:
        /*002c*/ 	.word	0x00000000
        /*0030*/ 	.short	0x0003
        /*0032*/ 	.short	0x0014
        /*0034*/ 	.byte	0x00, 0xf0, 0x11, 0x00


	//----- nvinfo : EIATTR_KPARAM_INFO
	.align		4
.L_68:
        /*0038*/ 	.byte	0x04, 0x17
        /*003a*/ 	.short	(.L_70 - .L_69)
.L_69:
        /*003c*/ 	.word	0x00000000
        /*0040*/ 	.short	0x0002
        /*0042*/ 	.short	0x0010
        /*0044*/ 	.byte	0x00, 0xf0, 0x11, 0x00


	//----- nvinfo : EIATTR_KPARAM_INFO
	.align		4
.L_70:
        /*0048*/ 	.byte	0x04, 0x17
        /*004a*/ 	.short	(.L_72 - .L_71)
.L_71:
        /*004c*/ 	.word	0x00000000
        /*0050*/ 	.short	0x0001
        /*0052*/ 	.short	0x0008
        /*0054*/ 	.byte	0x00, 0xf5, 0x21, 0x00


	//----- nvinfo : EIATTR_KPARAM_INFO
	.align		4
.L_72:
        /*0058*/ 	.byte	0x04, 0x17
        /*005a*/ 	.short	(.L_74 - .L_73)
.L_73:
        /*005c*/ 	.word	0x00000000
        /*0060*/ 	.short	0x0000
        /*0062*/ 	.short	0x0000
        /*0064*/ 	.byte	0x00, 0xf5, 0x21, 0x00


	//----- nvinfo : EIATTR_SPARSE_MMA_MASK
	.align		4
.L_74:
        /*0068*/ 	.byte	0x03, 0x50
        /*006a*/ 	.short	0x0000


	//----- nvinfo : EIATTR_MAXREG_COUNT
	.align		4
        /*006c*/ 	.byte	0x03, 0x1b
        /*006e*/ 	.short	0x00ff


	//----- nvinfo : EIATTR_MERCURY_ISA_VERSION
	.align		4
        /*0070*/ 	.byte	0x03, 0x5f
        /*0072*/ 	.short	0x0101


	//----- nvinfo : EIATTR_VRC_CTA_INIT_COUNT
	.align		4
        /*0074*/ 	.byte	0x02, 0x4a
	.zero		1
	.zero		1


	//----- nvinfo : EIATTR_EXIT_INSTR_OFFSETS
	.align		4
        /*0078*/ 	.byte	0x04, 0x1c
        /*007a*/ 	.short	(.L_76 - .L_75)


	//   ....[0]....
.L_75:
        /*007c*/ 	.word	0x000000c0


	//   ....[1]....
        /*0080*/ 	.word	0x00000500


	//----- nvinfo : EIATTR_CBANK_PARAM_SIZE
	.align		4
.L_76:
        /*0084*/ 	.byte	0x03, 0x19
        /*0086*/ 	.short	0x0020


	//----- nvinfo : EIATTR_PARAM_CBANK
	.align		4
        /*0088*/ 	.byte	0x04, 0x0a
        /*008a*/ 	.short	(.L_78 - .L_77)
	.align		4
.L_77:
        /*008c*/ 	.word	index@(.nv.constant0._Z6resizePiS_iiii)
        /*0090*/ 	.short	0x0380
        /*0092*/ 	.short	0x0020


	//----- nvinfo : EIATTR_SW_WAR
	.align		4
.L_78:
        /*0094*/ 	.byte	0x04, 0x36
        /*0096*/ 	.short	(.L_80 - .L_79)
.L_79:
        /*0098*/ 	.word	0x00000008
.L_80:


//--------------------- .nv.info._Z8rotationPiS_iiiiiiff --------------------------
	.section	.nv.info._Z8rotationPiS_iiiiiiff,"",@"SHT_CUDA_INFO"
	.sectionflags	@""
	.align	4


	//----- nvinfo : EIATTR_CUDA_API_VERSION
	.align		4
        /*0000*/ 	.byte	0x04, 0x37
        /*0002*/ 	.short	(.L_82 - .L_81)
.L_81:
        /*0004*/ 	.word	0x00000082


	//----- nvinfo : EIATTR_KPARAM_INFO
	.align		4
.L_82:
        /*0008*/ 	.byte	0x04, 0x17
        /*000a*/ 	.short	(.L_84 - .L_83)
.L_83:
        /*000c*/ 	.word	0x00000000
        /*0010*/ 	.short	0x0009
        /*0012*/ 	.short	0x002c
        /*0014*/ 	.byte	0x00, 0xf0, 0x11, 0x00


	//----- nvinfo : EIATTR_KPARAM_INFO
	.align		4
.L_84:
        /*0018*/ 	.byte	0x04, 0x17
        /*001a*/ 	.short	(.L_86 - .L_85)
.L_85:
        /*001c*/ 	.word	0x00000000
        /*0020*/ 	.short	0x0008
        /*0022*/ 	.short	0x0028
        /*0024*/ 	.byte	0x00, 0xf0, 0x11, 0x00


	//----- nvinfo : EIATTR_KPARAM_INFO
	.align		4
.L_86:
        /*0028*/ 	.byte	0x04, 0x17
        /*002a*/ 	.short	(.L_88 - .L_87)
.L_87:
        /*002c*/ 	.word	0x00000000
        /*0030*/ 	.short	0x0007
        /*0032*/ 	.short	0x0024
        /*0034*/ 	.byte	0x00, 0xf0, 0x11, 0x00


	//----- nvinfo : EIATTR_KPARAM_INFO
	.align		4
.L_88:
        /*0038*/ 	.byte	0x04, 0x17
        /*003a*/ 	.short	(.L_90 - .L_89)
.L_89:
        /*003c*/ 	.word	0x00000000
        /*0040*/ 	.short	0x0006
        /*0042*/ 	.short	0x0020
        /*0044*/ 	.byte	0x00, 0xf0, 0x11, 0x00


	//----- nvinfo : EIATTR_KPARAM_INFO
	.align		4
.L_90:
        /*0048*/ 	.byte	0x04, 0x17
        /*004a*/ 	.short	(.L_92 - .L_91)
.L_91:
        /*004c*/ 	.word	0x00000000
        /*0050*/ 	.short	0x0005
        /*0052*/ 	.short	0x001c
        /*0054*/ 	.byte	0x00, 0xf0, 0x11, 0x00


	//----- nvinfo : EIATTR_KPARAM_INFO
	.align		4
.L_92:
        /*0058*/ 	.byte	0x04, 0x17
        /*005a*/ 	.short	(.L_94 - .L_93)
.L_93:
        /*005c*/ 	.word	0x00000000
        /*0060*/ 	.short	0x0004
        /*0062*/ 	.short	0x0018
        /*0064*/ 	.byte	0x00, 0xf0, 0x11, 0x00


	//----- nvinfo : EIATTR_KPARAM_INFO
	.align		4
.L_94:
        /*0068*/ 	.byte	0x04, 0x17
        /*006a*/ 	.short	(.L_96 - .L_95)
.L_95:
        /*006c*/ 	.word	0x00000000
        /*0070*/ 	.short	0x0003
        /*0072*/ 	.short	0x0014
        /*0074*/ 	.byte	0x00, 0xf0, 0x11, 0x00


	//----- nvinfo : EIATTR_KPARAM_INFO
	.align		4
.L_96:
        /*0078*/ 	.byte	0x04, 0x17
        /*007a*/ 	.short	(.L_98 - .L_97)
.L_97:
        /*007c*/ 	.word	0x00000000
        /*0080*/ 	.short	0x0002
        /*0082*/ 	.short	0x0010
        /*0084*/ 	.byte	0x00, 0xf0, 0x11, 0x00


	//----- nvinfo : EIATTR_KPARAM_INFO
	.align		4
.L_98:
        /*0088*/ 	.byte	0x04, 0x17
        /*008a*/ 	.short	(.L_100 - .L_99)
.L_99:
        /*008c*/ 	.word	0x00000000
        /*0090*/ 	.short	0x0001
        /*0092*/ 	.short	0x0008
        /*0094*/ 	.byte	0x00, 0xf5, 0x21, 0x00


	//----- nvinfo : EIATTR_KPARAM_INFO
	.align		4
.L_100:
        /*0098*/ 	.byte	0x04, 0x17
        /*009a*/ 	.short	(.L_102 - .L_101)
.L_101:
        /*009c*/ 	.word	0x00000000
        /*00a0*/ 	.short	0x0000
        /*00a2*/ 	.short	0x0000
        /*00a4*/ 	.byte	0x00, 0xf5, 0x21, 0x00


	//----- nvinfo : EIATTR_SPARSE_MMA_MASK
	.align		4
.L_102:
        /*00a8*/ 	.byte	0x03, 0x50
        /*00aa*/ 	.short	0x0000


	//----- nvinfo : EIATTR_MAXREG_COUNT
	.align		4
        /*00ac*/ 	.byte	0x03, 0x1b
        /*00ae*/ 	.short	0x00ff


	//----- nvinfo : EIATTR_MERCURY_ISA_VERSION
	.align		4
        /*00b0*/ 	.byte	0x03, 0x5f
        /*00b2*/ 	.short	0x0101


	//----- nvinfo : EIATTR_VRC_CTA_INIT_COUNT
	.align		4
        /*00b4*/ 	.byte	0x02, 0x4a
	.zero		1
	.zero		1


	//----- nvinfo : EIATTR_EXIT_INSTR_OFFSETS
	.align		4
        /*00b8*/ 	.byte	0x04, 0x1c
        /*00ba*/ 	.short	(.L_104 - .L_103)


	//   ....[0]....
.L_103:
        /*00bc*/ 	.word	0x00000130


	//   ....[1]....
        /*00c0*/ 	.word	0x000002e0


	//----- nvinfo : EIATTR_CBANK_PARAM_SIZE
	.align		4
.L_104:
        /*00c4*/ 	.byte	0x03, 0x19
        /*00c6*/ 	.short	0x0030


	//----- nvinfo : EIATTR_PARAM_CBANK
	.align		4
        /*00c8*/ 	.byte	0x04, 0x0a
        /*00ca*/ 	.short	(.L_106 - .L_105)
	.align		4
.L_105:
        /*00cc*/ 	.word	index@(.nv.constant0._Z8rotationPiS_iiiiiiff)
        /*00d0*/ 	.short	0x0380
        /*00d2*/ 	.short	0x0030


	//----- nvinfo : EIATTR_SW_WAR
	.align		4
.L_106:
        /*00d4*/ 	.byte	0x04, 0x36
        /*00d6*/ 	.short	(.L_108 - .L_107)
.L_107:
        /*00d8*/ 	.word	0x00000008
.L_108:


//--------------------- .nv.info._Z21matrixMultiply_devicePfS_S_iiiiii --------------------------
	.section	.nv.info._Z21matrixMultiply_devicePfS_S_iiiiii,"",@"SHT_CUDA_INFO"
	.sectionflags	@""
	.align	4


	//----- nvinfo : EIATTR_CUDA_API_VERSION
	.align		4
        /*0000*/ 	.byte	0x04, 0x37
        /*0002*/ 	.short	(.L_110 - .L_109)
.L_109:
        /*0004*/ 	.word	0x00000082


	//----- nvinfo : EIATTR_KPARAM_INFO
	.align		4
.L_110:
        /*0008*/ 	.byte	0x04, 0x17
        /*000a*/ 	.short	(.L_112 - .L_111)
.L_111:
        /*000c*/ 	.word	0x00000000
        /*0010*/ 	.short	0x0008
        /*0012*/ 	.short	0x002c
        /*0014*/ 	.byte	0x00, 0xf0, 0x11, 0x00


	//----- nvinfo : EIATTR_KPARAM_INFO
	.align		4
.L_112:
        /*0018*/ 	.byte	0x04, 0x17
        /*001a*/ 	.short	(.L_114 - .L_113)
.L_113:
        /*001c*/ 	.word	0x00000000
        /*0020*/ 	.short	0x0007
        /*0022*/ 	.short	0x0028
        /*0024*/ 	.byte	0x00, 0xf0, 0x11, 0x00


	//----- nvinfo : EIATTR_KPARAM_INFO
	.align		4
.L_114:
        /*0028*/ 	.byte	0x04, 0x17
        /*002a*/ 	.short	(.L_116 - .L_115)
.L_115:
        /*002c*/ 	.word	0x00000000
        /*0030*/ 	.short	0x0006
        /*0032*/ 	.short	0x0024
        /*0034*/ 	.byte	0x00, 0xf0, 0x11, 0x00


	//----- nvinfo : EIATTR_KPARAM_INFO
	.align		4
.L_116:
        /*0038*/ 	.byte	0x04, 0x17
        /*003a*/ 	.short	(.L_118 - .L_117)
.L_117:
        /*003c*/ 	.word	0x00000000
        /*0040*/ 	.short	0x0005
        /*0042*/ 	.short	0x0020
        /*0044*/ 	.byte	0x00, 0xf0, 0x11, 0x00


	//----- nvinfo : EIATTR_KPARAM_INFO
	.align		4
.L_118:
        /*0048*/ 	.byte	0x04, 0x17
        /*004a*/ 	.short	(.L_120 - .L_119)
.L_119:
        /*004c*/ 	.word	0x00000000
        /*0050*/ 	.short	0x0004
        /*0052*/ 	.short	0x001c
        /*0054*/ 	.byte	0x00, 0xf0, 0x11, 0x00


	//----- nvinfo : EIATTR_KPARAM_INFO
	.align		4
.L_120:
        /*0058*/ 	.byte	0x04, 0x17
        /*005a*/ 	.short	(.L_122 - .L_121)
.L_121:
        /*005c*/ 	.word	0x00000000
        /*0060*/ 	.short	0x0003
        /*0062*/ 	.short	0x0018
        /*0064*/ 	.byte	0x00, 0xf0, 0x11, 0x00


	//----- nvinfo : EIATTR_KPARAM_INFO
	.align		4
.L_122:
        /*0068*/ 	.byte	0x04, 0x17
        /*006a*/ 	.short	(.L_124 - .L_123)
.L_123:
        /*006c*/ 	.word	0x00000000
        /*0070*/ 	.short	0x0002
        /*0072*/ 	.short	0x0010
        /*0074*/ 	.byte	0x00, 0xf5, 0x21, 0x00


	//----- nvinfo : EIATTR_KPARAM_INFO
	.align		4
.L_124:
        /*0078*/ 	.byte	0x04, 0x17
        /*007a*/ 	.short	(.L_126 - .L_125)
.L_125:
        /*007c*/ 	.word	0x00000000
        /*0080*/ 	.short	0x0001
        /*0082*/ 	.short	0x0008
        /*0084*/ 	.byte	0x00, 0xf5, 0x21, 0x00


	//----- nvinfo : EIATTR_KPARAM_INFO
	.align		4
.L_126:
        /*0088*/ 	.byte	0x04, 0x17
        /*008a*/ 	.short	(.L_128 - .L_127)
.L_127:
        /*008c*/ 	.word	0x00000000
        /*0090*/ 	.short	0x0000
        /*0092*/ 	.short	0x0000
        /*0094*/ 	.byte	0x00, 0xf5, 0x21, 0x00


	//----- nvinfo : EIATTR_SPARSE_MMA_MASK
	.align		4
.L_128:
        /*0098*/ 	.byte	0x03, 0x50
        /*009a*/ 	.short	0x0000


	//----- nvinfo : EIATTR_MAXREG_COUNT
	.align		4
        /*009c*/ 	.byte	0x03, 0x1b
        /*009e*/ 	.short	0x00ff


	//----- nvinfo : EIATTR_NUM_BARRIERS
	.align		4
        /*00a0*/ 	.byte	0x02, 0x4c
        /*00a2*/ 	.byte	0x01
	.zero		1


	//----- nvinfo : EIATTR_MERCURY_ISA_VERSION
	.align		4
        /*00a4*/ 	.byte	0x03, 0x5f
        /*00a6*/ 	.short	0x0101


	//----- nvinfo : EIATTR_VRC_CTA_INIT_COUNT
	.align		4
        /*00a8*/ 	.byte	0x02, 0x4a
	.zero		1
	.zero		1


	//----- nvinfo : EIATTR_EXIT_INSTR_OFFSETS
	.align		4
        /*00ac*/ 	.byte	0x04, 0x1c
        /*00ae*/ 	.short	(.L_130 - .L_129)


	//   ....[0]....
.L_129:
        /*00b0*/ 	.word	0x000007f0


	//   ....[1]....
        /*00b4*/ 	.word	0x00000840


	//----- nvinfo : EIATTR_CBANK_PARAM_SIZE
	.align		4
.L_130:
        /*00b8*/ 	.byte	0x03, 0x19
        /*00ba*/ 	.short	0x0030


	//----- nvinfo : EIATTR_PARAM_CBANK
	.align		4
        /*00bc*/ 	.byte	0x04, 0x0a
        /*00be*/ 	.short	(.L_132 - .L_131)
	.align		4
.L_131:
        /*00c0*/ 	.word	index@(.nv.constant0._Z21matrixMultiply_devicePfS_S_iiiiii)
        /*00c4*/ 	.short	0x0380
        /*00c6*/ 	.short	0x0030


	//----- nvinfo : EIATTR_SW_WAR
	.align		4
.L_132:
        /*00c8*/ 	.byte	0x04, 0x36
        /*00ca*/ 	.short	(.L_134 - .L_133)
.L_133:
        /*00cc*/ 	.word	0x00000008
.L_134:


//--------------------- .nv.info._Z16getHorizonDevicePiS_iiiiii --------------------------
	.section	.nv.info._Z16getHorizonDevicePiS_iiiiii,"",@"SHT_CUDA_INFO"
	.sectionflags	@""
	.align	4


	//----- nvinfo : EIATTR_CUDA_API_VERSION
	.align		4
        /*0000*/ 	.byte	0x04, 0x37
        /*0002*/ 	.short	(.L_136 - .L_135)
.L_135:
        /*0004*/ 	.word	0x00000082


	//----- nvinfo : EIATTR_KPARAM_INFO
	.align		4
.L_136:
        /*0008*/ 	.byte	0x04, 0x17
        /*000a*/ 	.short	(.L_138 - .L_137)
.L_137:
        /*000c*/ 	.word	0x00000000
        /*0010*/ 	.short	0x0007
        /*0012*/ 	.short	0x0024
        /*0014*/ 	.byte	0x00, 0xf0, 0x11, 0x00


	//----- nvinfo : EIATTR_KPARAM_INFO
	.align		4
.L_138:
        /*0018*/ 	.byte	0x04, 0x17
        /*001a*/ 	.short	(.L_140 - .L_139)
.L_139:
        /*001c*/ 	.word	0x00000000
        /*0020*/ 	.short	0x0006
        /*0022*/ 	.short	0x0020
        /*0024*/ 	.byte	0x00, 0xf0, 0x11, 0x00


	//----- nvinfo : EIATTR_KPARAM_INFO
	.align		4
.L_140:
        /*0028*/ 	.byte	0x04, 0x17
        /*002a*/ 	.short	(.L_142 - .L_141)
.L_141:
        /*002c*/ 	.word	0x00000000
        /*0030*/ 	.short	0x0005
        /*0032*/ 	.short	0x001c
        /*0034*/ 	.byte	0x00, 0xf0, 0x11, 0x00


	//----- nvinfo : EIATTR_KPARAM_INFO
	.align		4
.L_142:
        /*0038*/ 	.byte	0x04, 0x17
        /*003a*/ 	.short	(.L_144 - .L_143)
.L_143:
        /*003c*/ 	.word	0x00000000
        /*0040*/ 	.short	0x0004
        /*0042*/ 	.short	0x0018
        /*0044*/ 	.byte	0x00, 0xf0, 0x11, 0x00


	//----- nvinfo : EIATTR_KPARAM_INFO
	.align		4
.L_144:
        /*0048*/ 	.byte	0x04, 0x17
        /*004a*/ 	.short	(.L_146 - .L_145)
.L_145:
        /*004c*/ 	.word	0x00000000
        /*0050*/ 	.short	0x0003
        /*0052*/ 	.short	0x0014
        /*0054*/ 	.byte	0x00, 0xf0, 0x11, 0x00


	//----- nvinfo : EIATTR_KPARAM_INFO
	.align		4
.L_146:
        /*0058*/ 	.byte	0x04, 0x17
        /*005a*/ 	.short	(.L_148 - .L_147)
.L_147:
        /*005c*/ 	.word	0x00000000
        /*0060*/ 	.short	0x0002
        /*0062*/ 	.short	0x0010
        /*0064*/ 	.byte	0x00, 0xf0, 0x11, 0x00


	//----- nvinfo : EIATTR_KPARAM_INFO
	.align		4
.L_148:
        /*0068*/ 	.byte	0x04, 0x17
        /*006a*/ 	.short	(.L_150 - .L_149)
.L_149:
        /*006c*/ 	.word	0x00000000
        /*0070*/ 	.short	0x0001
        /*0072*/ 	.short	0x0008
        /*0074*/ 	.byte	0x00, 0xf5, 0x21, 0x00


	//----- nvinfo : EIATTR_KPARAM_INFO
	.align		4
.L_150:
        /*0078*/ 	.byte	0x04, 0x17
        /*007a*/ 	.short	(.L_152 - .L_151)
.L_151:
        /*007c*/ 	.word	0x00000000
        /*0080*/ 	.short	0x0000
        /*0082*/ 	.short	0x0000
        /*0084*/ 	.byte	0x00, 0xf5, 0x21, 0x00


	//----- nvinfo : EIATTR_SPARSE_MMA_MASK
	.align		4
.L_152:
        /*0088*/ 	.byte	0x03, 0x50
        /*008a*/ 	.short	0x0000


	//----- nvinfo : EIATTR_MAXREG_COUNT
	.align		4
        /*008c*/ 	.byte	0x03, 0x1b
        /*008e*/ 	.short	0x00ff


	//----- nvinfo : EIATTR_MERCURY_ISA_VERSION
	.align		4
        /*0090*/ 	.byte	0x03, 0x5f
        /*0092*/ 	.short	0x0101


	//----- nvinfo : EIATTR_VRC_CTA_INIT_COUNT
	.align		4
        /*0094*/ 	.byte	0x02, 0x4a
	.zero		1
	.zero		1


	//----- nvinfo : EIATTR_EXIT_INSTR_OFFSETS
	.align		4
        /*0098*/ 	.byte	0x04, 0x1c
        /*009a*/ 	.short	(.L_154 - .L_153)


	//   ....[0]....
.L_153:
        /*009c*/ 	.word	0x00000870


	//----- nvinfo : EIATTR_CBANK_PARAM_SIZE
	.align		4
.L_154:
        /*00a0*/ 	.byte	0x03, 0x19
        /*00a2*/ 	.short	0x0028


	//----- nvinfo : EIATTR_PARAM_CBANK
	.align		4
        /*00a4*/ 	.byte	0x04, 0x0a
        /*00a6*/ 	.short	(.L_156 - .L_155)
	.align		4
.L_155:
        /*00a8*/ 	.word	index@(.nv.constant0._Z16getHorizonDevicePiS_iiiiii)
        /*00ac*/ 	.short	0x0380
        /*00ae*/ 	.short	0x0028


	//----- nvinfo : EIATTR_SW_WAR
	.align		4
.L_156:
        /*00b0*/ 	.byte	0x04, 0x36
        /*00b2*/ 	.short	(.L_158 - .L_157)
.L_157:
        /*00b4*/ 	.word	0x00000008
.L_158:


//--------------------- .nv.info._Z12toMonoDevicePiS_ii --------------------------
	.section	.nv.info._Z12toMonoDevicePiS_ii,"",@"SHT_CUDA_INFO"
	.sectionflags	@""
	.align	4


	//----- nvinfo : EIATTR_CUDA_API_VERSION
	.align		4
        /*0000*/ 	.byte	0x04, 0x37
        /*0002*/ 	.short	(.L_160 - .L_159)
.L_159:
        /*0004*/ 	.word	0x00000082


	//----- nvinfo : EIATTR_KPARAM_INFO
	.align		4
.L_160:
        /*0008*/ 	.byte	0x04, 0x17
        /*000a*/ 	.short	(.L_162 - .L_161)
.L_161:
        /*000c*/ 	.word	0x00000000
        /*0010*/ 	.short	0x0003
        /*0012*/ 	.short	0x0014
        /*0014*/ 	.byte	0x00, 0xf0, 0x11, 0x00


	//----- nvinfo : EIATTR_KPARAM_INFO
	.align		4
.L_162:
        /*0018*/ 	.byte	0x04, 0x17
        /*001a*/ 	.short	(.L_164 - .L_163)
.L_163:
        /*001c*/ 	.word	0x00000000
        /*0020*/ 	.short	0x0002
        /*0022*/ 	.short	0x0010
        /*0024*/ 	.byte	0x00, 0xf0, 0x11, 0x00


	//----- nvinfo : EIATTR_KPARAM_INFO
	.align		4
.L_164:
        /*0028*/ 	.byte	0x04, 0x17
        /*002a*/ 	.short	(.L_166 - .L_165)
.L_165:
        /*002c*/ 	.word	0x00000000
        /*0030*/ 	.short	0x0001
        /*0032*/ 	.short	0x0008
        /*0034*/ 	.byte	0x00, 0xf5, 0x21, 0x00


	//----- nvinfo : EIATTR_KPARAM_INFO
	.align		4
.L_166:
        /*0038*/ 	.byte	0x04, 0x17
        /*003a*/ 	.short	(.L_168 - .L_167)
.L_167:
        /*003c*/ 	.word	0x00000000
        /*0040*/ 	.short	0x0000
        /*0042*/ 	.short	0x0000
        /*0044*/ 	.byte	0x00, 0xf5, 0x21, 0x00


	//----- nvinfo : EIATTR_SPARSE_MMA_MASK
	.align		4
.L_168:
        /*0048*/ 	.byte	0x03, 0x50
        /*004a*/ 	.short	0x0000


	//----- nvinfo : EIATTR_MAXREG_COUNT
	.align		4
        /*004c*/ 	.byte	0x03, 0x1b
        /*004e*/ 	.short	0x00ff


	//----- nvinfo : EIATTR_MERCURY_ISA_VERSION
	.align		4
        /*0050*/ 	.byte	0x03, 0x5f
        /*0052*/ 	.short	0x0101


	//----- nvinfo : EIATTR_VRC_CTA_INIT_COUNT
	.align		4
        /*0054*/ 	.byte	0x02, 0x4a
	.zero		1
	.zero		1


	//----- nvinfo : EIATTR_EXIT_INSTR_OFFSETS
	.align		4
        /*0058*/ 	.byte	0x04, 0x1c
        /*005a*/ 	.short	(.L_170 - .L_169)


	//   ....[0]....
.L_169:
        /*005c*/ 	.word	0x00000080


	//   ....[1]....
        /*0060*/ 	.word	0x00000160


	//----- nvinfo : EIATTR_CBANK_PARAM_SIZE
	.align		4
.L_170:
        /*0064*/ 	.byte	0x03, 0x19
        /*0066*/ 	.short	0x0018


	//----- nvinfo : EIATTR_PARAM_CBANK
	.align		4
        /*0068*/ 	.byte	0x04, 0x0a
        /*006a*/ 	.short	(.L_172 - .L_171)
	.align		4
.L_171:
        /*006c*/ 	.word	index@(.nv.constant0._Z12toMonoDevicePiS_ii)
        /*0070*/ 	.short	0x0380
        /*0072*/ 	.short	0x0018


	//----- nvinfo : EIATTR_SW_WAR
	.align		4
.L_172:
        /*0074*/ 	.byte	0x04, 0x36
        /*0076*/ 	.short	(.L_174 - .L_173)
.L_173:
        /*0078*/ 	.word	0x00000008
.L_174:


//--------------------- .nv.info._Z15countBlue_totalPiS_ --------------------------
	.section	.nv.info._Z15countBlue_totalPiS_,"",@"SHT_CUDA_INFO"
	.sectionflags	@""
	.align	4


	//----- nvinfo : EIATTR_CUDA_API_VERSION
	.align		4
        /*0000*/ 	.byte	0x04, 0x37
        /*0002*/ 	.short	(.L_176 - .L_175)
.L_175:
        /*0004*/ 	.word	0x00000082


	//----- nvinfo : EIATTR_KPARAM_INFO
	.align		4
.L_176:
        /*0008*/ 	.byte	0x04, 0x17
        /*000a*/ 	.short	(.L_178 - .L_177)
.L_177:
        /*000c*/ 	.word	0x00000000
        /*0010*/ 	.short	0x0001
        /*0012*/ 	.short	0x0008
        /*0014*/ 	.byte	0x00, 0xf5, 0x21, 0x00


	//----- nvinfo : EIATTR_KPARAM_INFO
	.align		4
.L_178:
        /*0018*/ 	.byte	0x04, 0x17
        /*001a*/ 	.short	(.L_180 - .L_179)
.L_179:
        /*001c*/ 	.word	0x00000000
        /*0020*/ 	.short	0x0000
        /*0022*/ 	.short	0x0000
        /*0024*/ 	.byte	0x00, 0xf5, 0x21, 0x00


	//----- nvinfo : EIATTR_SPARSE_MMA_MASK
	.align		4
.L_180:
        /*0028*/ 	.byte	0x03, 0x50
        /*002a*/ 	.short	0x0000


	//----- nvinfo : EIATTR_MAXREG_COUNT
	.align		4
        /*002c*/ 	.byte	0x03, 0x1b
        /*002e*/ 	.short	0x00ff


	//----- nvinfo : EIATTR_NUM_BARRIERS
	.align		4
        /*0030*/ 	.byte	0x02, 0x4c
        /*0032*/ 	.byte	0x01
	.zero		1


	//----- nvinfo : EIATTR_MERCURY_ISA_VERSION
	.align		4
        /*0034*/ 	.byte	0x03, 0x5f
        /*0036*/ 	.short	0x0101


	//----- nvinfo : EIATTR_VRC_CTA_INIT_COUNT
	.align		4
        /*0038*/ 	.byte	0x02, 0x4a
	.zero		1
	.zero		1


	//----- nvinfo : EIATTR_EXIT_INSTR_OFFSETS
	.align		4
        /*003c*/ 	.byte	0x04, 0x1c
        /*003e*/ 	.short	(.L_182 - .L_181)


	//   ....[0]....
.L_181:
        /*0040*/ 	.word	0x000004e0


	//   ....[1]....
        /*0044*/ 	.word	0x00000530


	//----- nvinfo : EIATTR_CBANK_PARAM_SIZE
	.align		4
.L_182:
        /*0048*/ 	.byte	0x03, 0x19
        /*004a*/ 	.short	0x0010


	//----- nvinfo : EIATTR_PARAM_CBANK
	.align		4
        /*004c*/ 	.byte	0x04, 0x0a
        /*004e*/ 	.short	(.L_184 - .L_183)
	.align		4
.L_183:
        /*0050*/ 	.word	index@(.nv.constant0._Z15countBlue_totalPiS_)
        /*0054*/ 	.short	0x0380
        /*0056*/ 	.short	0x0010


	//----- nvinfo : EIATTR_SW_WAR
	.align		4
.L_184:
        /*0058*/ 	.byte	0x04, 0x36
        /*005a*/ 	.short	(.L_186 - .L_185)
.L_185:
        /*005c*/ 	.word	0x00000008
.L_186:


//--------------------- .nv.info._Z16countBlue_perRowPiS_ --------------------------
	.section	.nv.info._Z16countBlue_perRowPiS_,"",@"SHT_CUDA_INFO"
	.sectionflags	@""
	.align	4


	//----- nvinfo : EIATTR_CUDA_API_VERSION
	.align		4
        /*0000*/ 	.byte	0x04, 0x37
        /*0002*/ 	.short	(.L_188 - .L_187)
.L_187:
        /*0004*/ 	.word	0x00000082


	//----- nvinfo : EIATTR_KPARAM_INFO
	.align		4
.L_188:
        /*0008*/ 	.byte	0x04, 0x17
        /*000a*/ 	.short	(.L_190 - .L_189)
.L_189:
        /*000c*/ 	.word	0x00000000
        /*0010*/ 	.short	0x0001
        /*0012*/ 	.short	0x0008
        /*0014*/ 	.byte	0x00, 0xf5, 0x21, 0x00


	//----- nvinfo : EIATTR_KPARAM_INFO
	.align		4
.L_190:
        /*0018*/ 	.byte	0x04, 0x17
        /*001a*/ 	.short	(.L_192 - .L_191)
.L_191:
        /*001c*/ 	.word	0x00000000
        /*0020*/ 	.short	0x0000
        /*0022*/ 	.short	0x0000
        /*0024*/ 	.byte	0x00, 0xf5, 0x21, 0x00


	//----- nvinfo : EIATTR_SPARSE_MMA_MASK
	.align		4
.L_192:
        /*0028*/ 	.byte	0x03, 0x50
        /*002a*/ 	.short	0x0000


	//----- nvinfo : EIATTR_MAXREG_COUNT
	.align		4
        /*002c*/ 	.byte	0x03, 0x1b
        /*002e*/ 	.short	0x00ff


	//----- nvinfo : EIATTR_NUM_BARRIERS
	.align		4
        /*0030*/ 	.byte	0x02, 0x4c
        /*0032*/ 	.byte	0x01
	.zero		1


	//----- nvinfo : EIATTR_MERCURY_ISA_VERSION
	.align		4
        /*0034*/ 	.byte	0x03, 0x5f
        /*0036*/ 	.short	0x0101


	//----- nvinfo : EIATTR_VRC_CTA_INIT_COUNT
	.align		4
        /*0038*/ 	.byte	0x02, 0x4a
	.zero		1
	.zero		1


	//----- nvinfo : EIATTR_EXIT_INSTR_OFFSETS
	.align		4
        /*003c*/ 	.byte	0x04, 0x1c
        /*003e*/ 	.short	(.L_194 - .L_193)


	//   ....[0]....
.L_193:
        /*0040*/ 	.word	0x00000530


	//   ....[1]....
        /*0044*/ 	.word	0x00000580


	//----- nvinfo : EIATTR_CBANK_PARAM_SIZE
	.align		4
.L_194:
        /*0048*/ 	.byte	0x03, 0x19
        /*004a*/ 	.short	0x0010


	//----- nvinfo : EIATTR_PARAM_CBANK
	.align		4
        /*004c*/ 	.byte	0x04, 0x0a
        /*004e*/ 	.short	(.L_196 - .L_195)
	.align		4
.L_195:
        /*0050*/ 	.word	index@(.nv.constant0._Z16countBlue_perRowPiS_)
        /*0054*/ 	.short	0x0380
        /*0056*/ 	.short	0x0010


	//----- nvinfo : EIATTR_SW_WAR
	.align		4
.L_196:
        /*0058*/ 	.byte	0x04, 0x36
        /*005a*/ 	.short	(.L_198 - .L_197)
.L_197:
        /*005c*/ 	.word	0x00000008
.L_198:


//--------------------- .nv.info._Z10verifyBluePiS_ --------------------------
	.section	.nv.info._Z10verifyBluePiS_,"",@"SHT_CUDA_INFO"
	.sectionflags	@""
	.align	4


	//----- nvinfo : EIATTR_CUDA_API_VERSION
	.align		4
        /*0000*/ 	.byte	0x04, 0x37
        /*0002*/ 	.short	(.L_200 - .L_199)
.L_199:
        /*0004*/ 	.word	0x00000082


	//----- nvinfo : EIATTR_KPARAM_INFO
	.align		4
.L_200:
        /*0008*/ 	.byte	0x04, 0x17
        /*000a*/ 	.short	(.L_202 - .L_201)
.L_201:
        /*000c*/ 	.word	0x00000000
        /*0010*/ 	.short	0x0001
        /*0012*/ 	.short	0x0008
        /*0014*/ 	.byte	0x00, 0xf5, 0x21, 0x00


	//----- nvinfo : EIATTR_KPARAM_INFO
	.align		4
.L_202:
        /*0018*/ 	.byte	0x04, 0x17
        /*001a*/ 	.short	(.L_204 - .L_203)
.L_203:
        /*001c*/ 	.word	0x00000000
        /*0020*/ 	.short	0x0000
        /*0022*/ 	.short	0x0000
        /*0024*/ 	.byte	0x00, 0xf5, 0x21, 0x00


	//----- nvinfo : EIATTR_SPARSE_MMA_MASK
	.align		4
.L_204:
        /*0028*/ 	.byte	0x03, 0x50
        /*002a*/ 	.short	0x0000


	//----- nvinfo : EIATTR_MAXREG_COUNT
	.align		4
        /*002c*/ 	.byte	0x03, 0x1b
        /*002e*/ 	.short	0x00ff


	//----- nvinfo : EIATTR_MERCURY_ISA_VERSION
	.align		4
        /*0030*/ 	.byte	0x03, 0x5f
        /*0032*/ 	.short	0x0101


	//----- nvinfo : EIATTR_VRC_CTA_INIT_COUNT
	.align		4
        /*0034*/ 	.byte	0x02, 0x4a
	.zero		1
	.zero		1


	//----- nvinfo : EIATTR_EXIT_INSTR_OFFSETS
	.align		4
        /*0038*/ 	.byte	0x04, 0x1c
        /*003a*/ 	.short	(.L_206 - .L_205)


	//   ....[0]....
.L_205:
        /*003c*/ 	.word	0x000001f0


	//   ....[1]....
        /*0040*/ 	.word	0x00000240


	//----- nvinfo : EIATTR_CRS_STACK_SIZE
	.align		4
.L_206:
        /*0044*/ 	.byte	0x04, 0x1e
        /*0046*/ 	.short	(.L_208 - .L_207)
.L_207:
        /*0048*/ 	.word	0x00000000


	//----- nvinfo : EIATTR_CBANK_PARAM_SIZE
	.align		4
.L_208:
        /*004c*/ 	.byte	0x03, 0x19
        /*004e*/ 	.short	0x0010


	//----- nvinfo : EIATTR_PARAM_CBANK
	.align		4
        /*0050*/ 	.byte	0x04, 0x0a
        /*0052*/ 	.short	(.L_210 - .L_209)
	.align		4
.L_209:
        /*0054*/ 	.word	index@(.nv.constant0._Z10verifyBluePiS_)
        /*0058*/ 	.short	0x0380
        /*005a*/ 	.short	0x0010


	//----- nvinfo : EIATTR_SW_WAR
	.align		4
.L_210:
        /*005c*/ 	.byte	0x04, 0x36
        /*005e*/ 	.short	(.L_212 - .L_211)
.L_211:
        /*0060*/ 	.word	0x00000008
.L_212:


//--------------------- .nv.info._Z22stripEliminationDevicePiS_ii --------------------------
	.section	.nv.info._Z22stripEliminationDevicePiS_ii,"",@"SHT_CUDA_INFO"
	.sectionflags	@""
	.align	4


	//----- nvinfo : EIATTR_CUDA_API_VERSION
	.align		4
        /*0000*/ 	.byte	0x04, 0x37
        /*0002*/ 	.short	(.L_214 - .L_213)
.L_213:
        /*0004*/ 	.word	0x00000082


	//----- nvinfo : EIATTR_KPARAM_INFO
	.align		4
.L_214:
        /*0008*/ 	.byte	0x04, 0x17
        /*000a*/ 	.short	(.L_216 - .L_215)
.L_215:
        /*000c*/ 	.word	0x00000000
        /*0010*/ 	.short	0x0003
        /*0012*/ 	.short	0x0014
        /*0014*/ 	.byte	0x00, 0xf0, 0x11, 0x00


	//----- nvinfo : EIATTR_KPARAM_INFO
	.align		4
.L_216:
        /*0018*/ 	.byte	0x04, 0x17
        /*001a*/ 	.short	(.L_218 - .L_217)
.L_217:
        /*001c*/ 	.word	0x00000000
        /*0020*/ 	.short	0x0002
        /*0022*/ 	.short	0x0010
        /*0024*/ 	.byte	0x00, 0xf0, 0x11, 0x00


	//----- nvinfo : EIATTR_KPARAM_INFO
	.align		4
.L_218:
        /*0028*/ 	.byte	0x04, 0x17
        /*002a*/ 	.short	(.L_220 - .L_219)
.L_219:
        /*002c*/ 	.word	0x00000000
        /*0030*/ 	.short	0x0001
        /*0032*/ 	.short	0x0008
        /*0034*/ 	.byte	0x00, 0xf5, 0x21, 0x00


	//----- nvinfo : EIATTR_KPARAM_INFO
	.align		4
.L_220:
        /*0038*/ 	.byte	0x04, 0x17
        /*003a*/ 	.short	(.L_222 - .L_221)
.L_221:
        /*003c*/ 	.word	0x00000000
        /*0040*/ 	.short	0x0000
        /*0042*/ 	.short	0x0000
        /*0044*/ 	.byte	0x00, 0xf5, 0x21, 0x00


	//----- nvinfo : EIATTR_SPARSE_MMA_MASK
	.align		4
.L_222:
        /*0048*/ 	.byte	0x03, 0x50
        /*004a*/ 	.short	0x0000


	//----- nvinfo : EIATTR_MAXREG_COUNT
	.align		4
        /*004c*/ 	.byte	0x03, 0x1b
        /*004e*/ 	.short	0x00ff


	//----- nvinfo : EIATTR_NUM_BARRIERS
	.align		4
        /*0050*/ 	.byte	0x02, 0x4c
        /*0052*/ 	.byte	0x01
	.zero		1


	//----- nvinfo : EIATTR_MERCURY_ISA_VERSION
	.align		4
        /*0054*/ 	.byte	0x03, 0x5f
        /*0056*/ 	.short	0x0101


	//----- nvinfo : EIATTR_VRC_CTA_INIT_COUNT
	.align		4
        /*0058*/ 	.byte	0x02, 0x4a
	.zero		1
	.zero		1


	//----- nvinfo : EIATTR_EXIT_INSTR_OFFSETS
	.align		4
        /*005c*/ 	.byte	0x04, 0x1c
        /*005e*/ 	.short	(.L_224 - .L_223)


	//   ....[0]....
.L_223:
        /*0060*/ 	.word	0x00000340


	//   ....[1]....
        /*0064*/ 	.word	0x000003a0


	//   ....[2]....
        /*0068*/ 	.word	0x000003c0


	//----- nvinfo : EIATTR_CBANK_PARAM_SIZE
	.align		4
.L_224:
        /*006c*/ 	.byte	0x03, 0x19
        /*006e*/ 	.short	0x0018


	//----- nvinfo : EIATTR_PARAM_CBANK
	.align		4
        /*0070*/ 	.byte	0x04, 0x0a
        /*0072*/ 	.short	(.L_226 - .L_225)
	.align		4
.L_225:
        /*0074*/ 	.word	index@(.nv.constant0._Z22stripEliminationDevicePiS_ii)
        /*0078*/ 	.short	0x0380
        /*007a*/ 	.short	0x0018


	//----- nvinfo : EIATTR_SW_WAR
	.align		4
.L_226:
        /*007c*/ 	.byte	0x04, 0x36
        /*007e*/ 	.short	(.L_228 - .L_227)
.L_227:
        /*0080*/ 	.word	0x00000008
.L_228:


//--------------------- .nv.info._Z6knnPCAPfS_i   --------------------------
	.section	.nv.info._Z6knnPCAPfS_i,"",@"SHT_CUDA_INFO"
	.sectionflags	@""
	.align	4


	//----- nvinfo : EIATTR_CUDA_API_VERSION
	.align		4
        /*0000*/ 	.byte	0x04, 0x37
        /*0002*/ 	.short	(.L_230 - .L_229)
.L_229:
        /*0004*/ 	.word	0x00000082


	//----- nvinfo : EIATTR_KPARAM_INFO
	.align		4
.L_230:
        /*0008*/ 	.byte	0x04, 0x17
        /*000a*/ 	.short	(.L_232 - .L_231)
.L_231:
        /*000c*/ 	.word	0x00000000
        /*0010*/ 	.short	0x0002
        /*0012*/ 	.short	0x0010
        /*0014*/ 	.byte	0x00, 0xf0, 0x11, 0x00


	//----- nvinfo : EIATTR_KPARAM_INFO
	.align		4
.L_232:
        /*0018*/ 	.byte	0x04, 0x17
        /*001a*/ 	.short	(.L_234 - .L_233)
.L_233:
        /*001c*/ 	.word	0x00000000
        /*0020*/ 	.short	0x0001
        /*0022*/ 	.short	0x0008
        /*0024*/ 	.byte	0x00, 0xf5, 0x21, 0x00


	//----- nvinfo : EIATTR_KPARAM_INFO
	.align		4
.L_234:
        /*0028*/ 	.byte	0x04, 0x17
        /*002a*/ 	.short	(.L_236 - .L_235)
.L_235:
        /*002c*/ 	.word	0x00000000
        /*0030*/ 	.short	0x0000
        /*0032*/ 	.short	0x0000
        /*0034*/ 	.byte	0x00, 0xf5, 0x21, 0x00


	//----- nvinfo : EIATTR_SPARSE_MMA_MASK
	.align		4
.L_236:
        /*0038*/ 	.byte	0x03, 0x50
        /*003a*/ 	.short	0x0000


	//----- nvinfo : EIATTR_MAXREG_COUNT
	.align		4
        /*003c*/ 	.byte	0x03, 0x1b
        /*003e*/ 	.short	0x00ff


	//----- nvinfo : EIATTR_NUM_BARRIERS
	.align		4
        /*0040*/ 	.byte	0x02, 0x4c
        /*0042*/ 	.byte	0x01
	.zero		1


	//----- nvinfo : EIATTR_MERCURY_ISA_VERSION
	.align		4
        /*0044*/ 	.byte	0x03, 0x5f
        /*0046*/ 	.short	0x0101


	//----- nvinfo : EIATTR_VRC_CTA_INIT_COUNT
	.align		4
        /*0048*/ 	.byte	0x02, 0x4a
	.zero		1
	.zero		1


	//----- nvinfo : EIATTR_EXIT_INSTR_OFFSETS
	.align		4
        /*004c*/ 	.byte	0x04, 0x1c
        /*004e*/ 	.short	(.L_238 - .L_237)


	//   ....[0]....
.L_237:
        /*0050*/ 	.word	0x00000120


	//   ....[1]....
        /*0054*/ 	.word	0x000005d0


	//----- nvinfo : EIATTR_CBANK_PARAM_SIZE
	.align		4
.L_238:
        /*0058*/ 	.byte	0x03, 0x19
        /*005a*/ 	.short	0x0014


	//----- nvinfo : EIATTR_PARAM_CBANK
	.align		4
        /*005c*/ 	.byte	0x04, 0x0a
        /*005e*/ 	.short	(.L_240 - .L_239)
	.align		4
.L_239:
        /*0060*/ 	.word	index@(.nv.constant0._Z6knnPCAPfS_i)
        /*0064*/ 	.short	0x0380
        /*0066*/ 	.short	0x0014


	//----- nvinfo : EIATTR_SW_WAR
	.align		4
.L_240:
        /*0068*/ 	.byte	0x04, 0x36
        /*006a*/ 	.short	(.L_242 - .L_241)
.L_241:
        /*006c*/ 	.word	0x00000008
.L_242:


//--------------------- .nv.callgraph             --------------------------
	.section	.nv.callgraph,"",@"SHT_CUDA_CALLGRAPH"
	.align	4
	.sectionentsize	8
	.align		4
        /*0000*/ 	.word	0x00000000
	.align		4
        /*0004*/ 	.word	0xffffffff
	.align		4
        /*0008*/ 	.word	0x00000000
	.align		4
        /*000c*/ 	.word	0xfffffffe
	.align		4
        /*0010*/ 	.word	0x00000000
	.align		4
        /*0014*/ 	.word	0xfffffffd
	.align		4
        /*0018*/ 	.word	0x00000000
	.align		4
        /*001c*/ 	.word	0xfffffffc


//--------------------- .nv.constant3             --------------------------
	.section	.nv.constant3,"a",@progbits
	.align	4
.nv.constant3:
	.type		testPCADigit,@object
	.size		testPCADigit,(.L_0 - testPCADigit)
testPCADigit:
	.zero		3840
.L_0:


//--------------------- .text._Z6resizePiS_iiii   --------------------------
	.section	.text._Z6resizePiS_iiii,"ax",@progbits
	.align	128
        .global         _Z6resizePiS_iiii
        .type           _Z6resizePiS_iiii,@function
        .size           _Z6resizePiS_iiii,(.L_x_23 - _Z6resizePiS_iiii)
        .other          _Z6resizePiS_iiii,@"STO_CUDA_ENTRY STV_DEFAULT"
_Z6resizePiS_iiii:
.text._Z6resizePiS_iiii:
[----:B------:R-:W-:Y:S01]  /*0000*/  LDC R1, c[0x0][0x37c] ;  /* 0x0000df00ff017b82 */ /* 0x000fe20000000800 */
[----:B------:R-:W0:Y:S07]  /*0010*/  S2R R5, SR_TID.Y ;  /* 0x0000000000057919 */ /* 0x000e2e0000002200 */
[----:B------:R-:W1:Y:S01]  /*0020*/  LDC R7, c[0x0][0x360] ;  /* 0x0000d800ff077b82 */ /* 0x000e620000000800 */
[----:B------:R-:W1:Y:S07]  /*0030*/  S2R R0, SR_TID.X ;  /* 0x0000000000007919 */ /* 0x000e6e0000002100 */
[----:B------:R-:W0:Y:S08]  /*0040*/  S2UR UR5, SR_CTAID.Y ;  /* 0x00000000000579c3 */ /* 0x000e300000002600 */
[----:B------:R-:W0:Y:S08]  /*0050*/  LDC R4, c[0x0][0x364] ;  /* 0x0000d900ff047b82 */ /* 0x000e300000000800 */
[----:B------:R-:W1:Y:S08]  /*0060*/  S2UR UR4, SR_CTAID.X ;  /* 0x00000000000479c3 */ /* 0x000e700000002500 */
[----:B------:R-:W2:Y:S01]  /*0070*/  LDC.64 R2, c[0x0][0x398] ;  /* 0x0000e600ff027b82 */ /* 0x000ea20000000a00 */
[----:B0-----:R-:W-:-:S02]  /*0080*/  IMAD R5, R4, UR5, R5 ;  /* 0x0000000504057c24 */ /* 0x001fc4000f8e0205 */
[----:B-1----:R-:W-:-:S03]  /*0090*/  IMAD R0, R7, UR4, R0 ;  /* 0x0000000407007c24 */ /* 0x002fc6000f8e0200 */
[----:B--2---:R-:W-:-:S04]  /*00a0*/  ISETP.GE.AND P0, PT, R5, R2, PT ;  /* 0x000000020500720c */ /* 0x004fc80003f06270 */
[----:B------:R-:W-:-:S13]  /*00b0*/  ISETP.GE.OR P0, PT, R0, R3, P0 ;  /* 0x000000030000720c */ /* 0x000fda0000706670 */
[----:B------:R-:W-:Y:S05]  /*00c0*/  @P0 EXIT ;  /* 0x000000000000094d */ /* 0x000fea0003800000 */
[----:B------:R-:W-:Y:S01]  /*00d0*/  IABS R4, R2 ;  /* 0x0000000200047213 */ /* 0x000fe20000000000 */
[----:B------:R-:W0:Y:S01]  /*00e0*/  LDCU UR4, c[0x0][0x390] ;  /* 0x00007200ff0477ac */ /* 0x000e220008000800 */
[----:B------:R-:W-:Y:S02]  /*00f0*/  IABS R6, R3 ;  /* 0x0000000300067213 */ /* 0x000fe40000000000 */
[----:B------:R-:W1:Y:S01]  /*0100*/  I2F.RP R12, R4 ;  /* 0x00000004000c7306 */ /* 0x000e620000209400 */
[----:B------:R-:W2:Y:S07]  /*0110*/  LDCU UR6, c[0x0][0x394] ;  /* 0x00007280ff0677ac */ /* 0x000eae0008000800 */
[----:B------:R-:W3:Y:S01]  /*0120*/  I2F.RP R7, R6 ;  /* 0x0000000600077306 */ /* 0x000ee20000209400 */
[----:B0-----:R-:W-:-:S07]  /*0130*/  IMAD R13, R5, UR4, RZ ;  /* 0x00000004050d7c24 */ /* 0x001fce000f8e02ff */
[----:B-1----:R-:W0:Y:S01]  /*0140*/  MUFU.RCP R12, R12 ;  /* 0x0000000c000c7308 */ /* 0x002e220000001000 */
[----:B------:R-:W1:Y:S01]  /*0150*/  LDCU.64 UR4, c[0x0][0x358] ;  /* 0x00006b00ff0477ac */ /* 0x000e620008000a00 */
[----:B------:R-:W-:Y:S02]  /*0160*/  IABS R14, R13 ;  /* 0x0000000d000e7213 */ /* 0x000fe40000000000 */
[----:B------:R-:W-:-:S04]  /*0170*/  LOP3.LUT R13, R13, R2, RZ, 0x3c, !PT ;  /* 0x000000020d0d7212 */ /* 0x000fc800078e3cff */
[----:B---3--:R-:W3:Y:S01]  /*0180*/  MUFU.RCP R7, R7 ;  /* 0x0000000700077308 */ /* 0x008ee20000001000 */
[----:B------:R-:W-:Y:S01]  /*0190*/  ISETP.GE.AND P2, PT, R13, RZ, PT ;  /* 0x000000ff0d00720c */ /* 0x000fe20003f46270 */
[----:B0-----:R-:W-:Y:S02]  /*01a0*/  VIADD R10, R12, 0xffffffe ;  /* 0x0ffffffe0c0a7836 */ /* 0x001fe40000000000 */
[----:B--2---:R-:W-:-:S04]  /*01b0*/  IMAD R12, R0, UR6, RZ ;  /* 0x00000006000c7c24 */ /* 0x004fc8000f8e02ff */
[----:B------:R0:W2:Y:S01]  /*01c0*/  F2I.FTZ.U32.TRUNC.NTZ R11, R10 ;  /* 0x0000000a000b7305 */ /* 0x0000a2000021f000 */
[----:B---3--:R-:W-:-:S07]  /*01d0*/  VIADD R8, R7, 0xffffffe ;  /* 0x0ffffffe07087836 */ /* 0x008fce0000000000 */
[----:B------:R3:W4:Y:S01]  /*01e0*/  F2I.FTZ.U32.TRUNC.NTZ R9, R8 ;  /* 0x0000000800097305 */ /* 0x000722000021f000 */
[----:B0-----:R-:W-:Y:S01]  /*01f0*/  HFMA2 R10, -RZ, RZ, 0, 0 ;  /* 0x00000000ff0a7431 */ /* 0x001fe200000001ff */
[----:B--2---:R-:W-:Y:S02]  /*0200*/  IADD3 R17, PT, PT, RZ, -R11, RZ ;  /* 0x8000000bff117210 */ /* 0x004fe40007ffe0ff */
[----:B---3--:R-:W-:-:S03]  /*0210*/  MOV R8, RZ ;  /* 0x000000ff00087202 */ /* 0x008fc60000000f00 */
[----:B------:R-:W-:Y:S02]  /*0220*/  IMAD R7, R17, R4, RZ ;  /* 0x0000000411077224 */ /* 0x000fe400078e02ff */
[----:B----4-:R-:W-:Y:S02]  /*0230*/  IMAD.MOV R15, RZ, RZ, -R9 ;  /* 0x000000ffff0f7224 */ /* 0x010fe400078e0a09 */
[----:B------:R-:W-:Y:S01]  /*0240*/  IMAD.HI.U32 R10, R11, R7, R10 ;  /* 0x000000070b0a7227 */ /* 0x000fe200078e000a */
[----:B------:R-:W-:Y:S02]  /*0250*/  IABS R11, R12 ;  /* 0x0000000c000b7213 */ /* 0x000fe40000000000 */
[----:B------:R-:W-:Y:S01]  /*0260*/  LOP3.LUT R12, R12, R3, RZ, 0x3c, !PT ;  /* 0x000000030c0c7212 */ /* 0x000fe200078e3cff */
[----:B------:R-:W-:Y:S02]  /*0270*/  IMAD R7, R15, R6, RZ ;  /* 0x000000060f077224 */ /* 0x000fe400078e02ff */
[----:B------:R-:W-:-:S02]  /*0280*/  IMAD.MOV.U32 R15, RZ, RZ, R14 ;  /* 0x000000ffff0f7224 */ /* 0x000fc400078e000e */
[----:B------:R-:W-:-:S04]  /*0290*/  IMAD.HI.U32 R8, R9, R7, R8 ;  /* 0x0000000709087227 */ /* 0x000fc800078e0008 */
[----:B------:R-:W-:-:S04]  /*02a0*/  IMAD.HI.U32 R10, R10, R15, RZ ;  /* 0x0000000f0a0a7227 */ /* 0x000fc800078e00ff */
[----:B------:R-:W-:Y:S01]  /*02b0*/  IMAD.MOV.U32 R7, RZ, RZ, R11 ;  /* 0x000000ffff077224 */ /* 0x000fe200078e000b */
[----:B------:R-:W-:-:S03]  /*02c0*/  IADD3 R9, PT, PT, -R10, RZ, RZ ;  /* 0x000000ff0a097210 */ /* 0x000fc60007ffe1ff */
[----:B------:R-:W-:-:S04]  /*02d0*/  IMAD.HI.U32 R8, R8, R7, RZ ;  /* 0x0000000708087227 */ /* 0x000fc800078e00ff */
[----:B------:R-:W-:Y:S02]  /*02e0*/  IMAD R9, R4, R9, R15 ;  /* 0x0000000904097224 */ /* 0x000fe400078e020f */
[----:B------:R-:W-:-:S03]  /*02f0*/  IMAD.MOV R11, RZ, RZ, -R8 ;  /* 0x000000ffff0b7224 */ /* 0x000fc600078e0a08 */
[----:B------:R-:W-:Y:S01]  /*0300*/  ISETP.GT.U32.AND P3, PT, R4, R9, PT ;  /* 0x000000090400720c */ /* 0x000fe20003f64070 */
[----:B------:R-:W-:-:S05]  /*0310*/  IMAD R7, R6, R11, R7 ;  /* 0x0000000b06077224 */ /* 0x000fca00078e0207 */
[----:B------:R-:W-:-:S07]  /*0320*/  ISETP.GT.U32.AND P4, PT, R6, R7, PT ;  /* 0x000000070600720c */ /* 0x000fce0003f84070 */
[-C--:B------:R-:W-:Y:S02]  /*0330*/  @!P3 IADD3 R9, PT, PT, R9, -R4.reuse, RZ ;  /* 0x800000040909b210 */ /* 0x080fe40007ffe0ff */
[----:B------:R-:W-:Y:S02]  /*0340*/  @!P3 IADD3 R10, PT, PT, R10, 0x1, RZ ;  /* 0x000000010a0ab810 */ /* 0x000fe40007ffe0ff */
[----:B------:R-:W-:Y:S02]  /*0350*/  ISETP.GE.U32.AND P0, PT, R9, R4, PT ;  /* 0x000000040900720c */ /* 0x000fe40003f06070 */
[----:B------:R-:W-:Y:S01]  /*0360*/  @!P4 IMAD.IADD R7, R7, 0x1, -R6 ;  /* 0x000000010707c824 */ /* 0x000fe200078e0a06 */
[----:B------:R-:W-:Y:S01]  /*0370*/  ISETP.GE.AND P3, PT, R12, RZ, PT ;  /* 0x000000ff0c00720c */ /* 0x000fe20003f66270 */
[----:B------:R-:W-:Y:S01]  /*0380*/  @!P4 VIADD R8, R8, 0x1 ;  /* 0x000000010808c836 */ /* 0x000fe20000000000 */
[----:B------:R-:W-:Y:S02]  /*0390*/  ISETP.NE.AND P4, PT, R2, RZ, PT ;  /* 0x000000ff0200720c */ /* 0x000fe40003f85270 */
[----:B------:R-:W-:-:S02]  /*03a0*/  ISETP.GE.U32.AND P1, PT, R7, R6, PT ;  /* 0x000000060700720c */ /* 0x000fc40003f26070 */
[----:B------:R-:W0:Y:S04]  /*03b0*/  LDC.64 R6, c[0x0][0x380] ;  /* 0x0000e000ff067b82 */ /* 0x000e280000000a00 */
[----:B------:R-:W-:Y:S02]  /*03c0*/  @P0 IADD3 R10, PT, PT, R10, 0x1, RZ ;  /* 0x000000010a0a0810 */ /* 0x000fe40007ffe0ff */
[----:B------:R-:W-:Y:S02]  /*03d0*/  ISETP.NE.AND P0, PT, R3, RZ, PT ;  /* 0x000000ff0300720c */ /* 0x000fe40003f05270 */
[----:B------:R-:W-:Y:S02]  /*03e0*/  @!P2 IADD3 R10, PT, PT, -R10, RZ, RZ ;  /* 0x000000ff0a0aa210 */ /* 0x000fe40007ffe1ff */
[----:B------:R-:W-:Y:S01]  /*03f0*/  @!P4 LOP3.LUT R10, RZ, R2, RZ, 0x33, !PT ;  /* 0x00000002ff0ac212 */ /* 0x000fe200078e33ff */
[----:B------:R-:W-:-:S05]  /*0400*/  @P1 VIADD R8, R8, 0x1 ;  /* 0x0000000108081836 */ /* 0x000fca0000000000 */
[----:B------:R-:W-:-:S03]  /*0410*/  @!P3 IADD3 R8, PT, PT, -R8, RZ, RZ ;  /* 0x000000ff0808b210 */ /* 0x000fc60007ffe1ff */
[----:B------:R-:W-:-:S05]  /*0420*/  @!P0 LOP3.LUT R8, RZ, R3, RZ, 0x33, !PT ;  /* 0x00000003ff088212 */ /* 0x000fca00078e33ff */
[----:B------:R-:W-:-:S04]  /*0430*/  IMAD R10, R10, UR6, R8 ;  /* 0x000000060a0a7c24 */ /* 0x000fc8000f8e0208 */
[----:B------:R-:W-:-:S04]  /*0440*/  IMAD R9, R10, 0x3, RZ ;  /* 0x000000030a097824 */ /* 0x000fc800078e02ff */
[----:B0-----:R-:W-:Y:S02]  /*0450*/  IMAD.WIDE R6, R9, 0x4, R6 ;  /* 0x0000000409067825 */ /* 0x001fe400078e0206 */
[----:B------:R-:W0:Y:S03]  /*0460*/  LDC.64 R8, c[0x0][0x388] ;  /* 0x0000e200ff087b82 */ /* 0x000e260000000a00 */
[----:B-1----:R-:W2:Y:S01]  /*0470*/  LDG.E R11, desc[UR4][R6.64] ;  /* 0x00000004060b7981 */ /* 0x002ea2000c1e1900 */
[----:B------:R-:W-:-:S04]  /*0480*/  IMAD R0, R5, R3, R0 ;  /* 0x0000000305007224 */ /* 0x000fc800078e0200 */
[----:B------:R-:W-:-:S04]  /*0490*/  IMAD R3, R0, 0x3, RZ ;  /* 0x0000000300037824 */ /* 0x000fc800078e02ff */
[----:B0-----:R-:W-:-:S05]  /*04a0*/  IMAD.WIDE R2, R3, 0x4, R8 ;  /* 0x0000000403027825 */ /* 0x001fca00078e0208 */
[----:B--2---:R-:W-:Y:S04]  /*04b0*/  STG.E desc[UR4][R2.64], R11 ;  /* 0x0000000b02007986 */ /* 0x004fe8000c101904 */
[----:B------:R-:W2:Y:S04]  /*04c0*/  LDG.E R5, desc[UR4][R6.64+0x4] ;  /* 0x0000040406057981 */ /* 0x000ea8000c1e1900 */
[----:B--2---:R-:W-:Y:S04]  /*04d0*/  STG.E desc[UR4][R2.64+0x4], R5 ;  /* 0x0000040502007986 */ /* 0x004fe8000c101904 */
[----:B------:R-:W2:Y:S04]  /*04e0*/  LDG.E R9, desc[UR4][R6.64+0x8] ;  /* 0x0000080406097981 */ /* 0x000ea8000c1e1900 */
[----:B--2---:R-:W-:Y:S01]  /*04f0*/  STG.E desc[UR4][R2.64+0x8], R9 ;  /* 0x0000080902007986 */ /* 0x004fe2000c101904 */
[----:B------:R-:W-:Y:S05]  /*0500*/  EXIT ;  /* 0x000000000000794d */ /* 0x000fea0003800000 */
.L_x_0:
[----:B------:R-:W-:-:S00]  /*0510*/  BRA `(.L_x_0) ;  /* 0xfffffffc00fc7947 */ /* 0x000fc0000383ffff */
[----:B------:R-:W-:-:S00]  /*0520*/  NOP ;  /* 0x0000000000007918 */ /* 0x000fc00000000000 */
        /* <DEDUP_REMOVED lines=13> */
.L_x_23:


//--------------------- .text._Z8rotationPiS_iiiiiiff --------------------------
	.section	.text._Z8rotationPiS_iiiiiiff,"ax",@progbits
	.align	128
        .global         _Z8rotationPiS_iiiiiiff
        .type           _Z8rotationPiS_iiiiiiff,@function
        .size           _Z8rotationPiS_iiiiiiff,(.L_x_24 - _Z8rotationPiS_iiiiiiff)
        .other          _Z8rotationPiS_iiiiiiff,@"STO_CUDA_ENTRY STV_DEFAULT"
_Z8rotationPiS_iiiiiiff:
.text._Z8rotationPiS_iiiiiiff:
[----:B------:R-:W-:Y:S01]  /*0000*/  LDC R1, c[0x0][0x37c] ;  /* 0x0000df00ff017b82 */ /* 0x000fe20000000800 */
[----:B------:R-:W0:Y:S07]  /*0010*/  S2R R3, SR_TID.Y ;  /* 0x0000000000037919 */ /* 0x000e2e0000002200 */
[----:B------:R-:W1:Y:S01]  /*0020*/  LDC R5, c[0x0][0x360] ;  /* 0x0000d800ff057b82 */ /* 0x000e620000000800 */
[----:B------:R-:W2:Y:S01]  /*0030*/  LDCU.64 UR6, c[0x0][0x398] ;  /* 0x00007300ff0677ac */ /* 0x000ea20008000a00 */
[----:B------:R-:W1:Y:S06]  /*0040*/  S2R R0, SR_TID.X ;  /* 0x0000000000007919 */ /* 0x000e6c0000002100 */
[----:B------:R-:W0:Y:S08]  /*0050*/  S2UR UR5, SR_CTAID.Y ;  /* 0x00000000000579c3 */ /* 0x000e300000002600 */
[----:B------:R-:W0:Y:S08]  /*0060*/  LDC R2, c[0x0][0x364] ;  /* 0x0000d900ff027b82 */ /* 0x000e300000000800 */
[----:B------:R-:W1:Y:S01]  /*0070*/  S2UR UR4, SR_CTAID.X ;  /* 0x00000000000479c3 */ /* 0x000e620000002500 */
[----:B0-----:R-:W-:Y:S01]  /*0080*/  IMAD R3, R2, UR5, R3 ;  /* 0x0000000502037c24 */ /* 0x001fe2000f8e0203 */
[----:B--2---:R-:W-:-:S04]  /*0090*/  ULEA.HI UR5, UR6, UR6, URZ, 0x1 ;  /* 0x0000000606057291 */ /* 0x004fc8000f8f08ff */
[----:B------:R-:W-:Y:S01]  /*00a0*/  ISETP.GE.AND P0, PT, R3, UR6, PT ;  /* 0x0000000603007c0c */ /* 0x000fe2000bf06270 */
[----:B------:R-:W-:Y:S01]  /*00b0*/  USHF.R.S32.HI UR5, URZ, 0x1, UR5 ;  /* 0x00000001ff057899 */ /* 0x000fe20008011405 */
[----:B-1----:R-:W-:Y:S01]  /*00c0*/  IMAD R0, R5, UR4, R0 ;  /* 0x0000000405007c24 */ /* 0x002fe2000f8e0200 */
[----:B------:R-:W-:-:S03]  /*00d0*/  ULEA.HI UR4, UR7, UR7, URZ, 0x1 ;  /* 0x0000000707047291 */ /* 0x000fc6000f8f08ff */
[C---:B------:R-:W-:Y:S01]  /*00e0*/  IMAD R6, R3.reuse, UR7, R0 ;  /* 0x0000000703067c24 */ /* 0x040fe2000f8e0200 */
[----:B------:R-:W-:Y:S01]  /*00f0*/  ISETP.GE.OR P0, PT, R0, UR7, P0 ;  /* 0x0000000700007c0c */ /* 0x000fe20008706670 */
[----:B------:R-:W-:Y:S01]  /*0100*/  USHF.R.S32.HI UR4, URZ, 0x1, UR4 ;  /* 0x00000001ff047899 */ /* 0x000fe20008011404 */
[----:B------:R-:W-:-:S05]  /*0110*/  IADD3 R3, PT, PT, R3, -UR5, RZ ;  /* 0x8000000503037c10 */ /* 0x000fca000fffe0ff */
[----:B------:R-:W-:-:S06]  /*0120*/  IADD3 R0, PT, PT, R0, -UR4, RZ ;  /* 0x8000000400007c10 */ /* 0x000fcc000fffe0ff */
[----:B------:R-:W-:Y:S05]  /*0130*/  @P0 EXIT ;  /* 0x000000000000094d */ /* 0x000fea0003800000 */
[----:B------:R-:W0:Y:S01]  /*0140*/  LDCU.128 UR4, c[0x0][0x3a0] ;  /* 0x00007400ff0477ac */ /* 0x000e220008000c00 */
[----:B------:R-:W-:Y:S02]  /*0150*/  I2FP.F32.S32 R3, R3 ;  /* 0x0000000300037245 */ /* 0x000fe40000201400 */
[----:B------:R-:W-:-:S03]  /*0160*/  I2FP.F32.S32 R0, R0 ;  /* 0x0000000000007245 */ /* 0x000fc60000201400 */
[----:B0-----:R-:W-:-:S04]  /*0170*/  FMUL R5, R3, UR7 ;  /* 0x0000000703057c20 */ /* 0x001fc80008400000 */
[C---:B------:R-:W-:Y:S01]  /*0180*/  FFMA R5, R0.reuse, UR6, R5 ;  /* 0x0000000600057c23 */ /* 0x040fe20008000005 */
[----:B------:R-:W-:-:S04]  /*0190*/  FMUL R0, R0, UR7 ;  /* 0x0000000700007c20 */ /* 0x000fc80008400000 */
[----:B------:R-:W-:Y:S01]  /*01a0*/  FFMA R0, R3, UR6, -R0 ;  /* 0x0000000603007c23 */ /* 0x000fe20008000800 */
[----:B------:R-:W0:Y:S01]  /*01b0*/  F2I.TRUNC.NTZ R5, R5 ;  /* 0x0000000500057305 */ /* 0x000e22000020f100 */
[----:B------:R-:W1:Y:S01]  /*01c0*/  LDCU UR6, c[0x0][0x394] ;  /* 0x00007280ff0677ac */ /* 0x000e620008000800 */
[----:B------:R-:W2:Y:S06]  /*01d0*/  LDC.64 R2, c[0x0][0x380] ;  /* 0x0000e000ff027b82 */ /* 0x000eac0000000a00 */
[----:B------:R-:W3:Y:S01]  /*01e0*/  F2I.TRUNC.NTZ R0, R0 ;  /* 0x0000000000007305 */ /* 0x000ee2000020f100 */
[----:B0-----:R-:W-:-:S02]  /*01f0*/  IADD3 R4, PT, PT, R5, UR4, RZ ;  /* 0x0000000405047c10 */ /* 0x001fc4000fffe0ff */
[----:B---3--:R-:W-:Y:S01]  /*0200*/  IADD3 R7, PT, PT, R0, UR5, RZ ;  /* 0x0000000500077c10 */ /* 0x008fe2000fffe0ff */
[----:B------:R-:W0:Y:S04]  /*0210*/  LDCU.64 UR4, c[0x0][0x358] ;  /* 0x00006b00ff0477ac */ /* 0x000e280008000a00 */
[----:B-1----:R-:W-:-:S05]  /*0220*/  IMAD R4, R7, UR6, R4 ;  /* 0x0000000607047c24 */ /* 0x002fca000f8e0204 */
[----:B------:R-:W-:Y:S02]  /*0230*/  LEA R7, R4, R4, 0x1 ;  /* 0x0000000404077211 */ /* 0x000fe400078e08ff */
[----:B------:R-:W1:Y:S03]  /*0240*/  LDC.64 R4, c[0x0][0x388] ;  /* 0x0000e200ff047b82 */ /* 0x000e660000000a00 */
[----:B--2---:R-:W-:-:S05]  /*0250*/  IMAD.WIDE R2, R7, 0x4, R2 ;  /* 0x0000000407027825 */ /* 0x004fca00078e0202 */
[----:B0-----:R-:W2:Y:S01]  /*0260*/  LDG.E R7, desc[UR4][R2.64] ;  /* 0x0000000402077981 */ /* 0x001ea2000c1e1900 */
[----:B------:R-:W-:-:S05]  /*0270*/  LEA R9, R6, R6, 0x1 ;  /* 0x0000000606097211 */ /* 0x000fca00078e08ff */
[----:B-1----:R-:W-:-:S05]  /*0280*/  IMAD.WIDE R4, R9, 0x4, R4 ;  /* 0x0000000409047825 */ /* 0x002fca00078e0204 */
[----:B--2---:R-:W-:Y:S04]  /*0290*/  STG.E desc[UR4][R4.64], R7 ;  /* 0x0000000704007986 */ /* 0x004fe8000c101904 */
[----:B------:R-:W2:Y:S04]  /*02a0*/  LDG.E R9, desc[UR4][R2.64+0x4] ;  /* 0x0000040402097981 */ /* 0x000ea8000c1e1900 */
[----:B--2---:R-:W-:Y:S04]  /*02b0*/  STG.E desc[UR4][R4.64+0x4], R9 ;  /* 0x0000040904007986 */ /* 0x004fe8000c101904 */
[----:B------:R-:W2:Y:S04]  /*02c0*/  LDG.E R11, desc[UR4][R2.64+0x8] ;  /* 0x00000804020b7981 */ /* 0x000ea8000c1e1900 */
[----:B--2---:R-:W-:Y:S01]  /*02d0*/  STG.E desc[UR4][R4.64+0x8], R11 ;  /* 0x0000080b04007986 */ /* 0x004fe2000c101904 */
[----:B------:R-:W-:Y:S05]  /*02e0*/  EXIT ;  /* 0x000000000000794d */ /* 0x000fea0003800000 */
.L_x_1:
        /* <DEDUP_REMOVED lines=9> */
.L_x_24:


//--------------------- .text._Z21matrixMultiply_devicePfS_S_iiiiii --------------------------
	.section	.text._Z21matrixMultiply_devicePfS_S_iiiiii,"ax",@progbits
	.align	128
        .global         _Z21matrixMultiply_devicePfS_S_iiiiii
        .type           _Z21matrixMultiply_devicePfS_S_iiiiii,@function
        .size           _Z21matrixMultiply_devicePfS_S_iiiiii,(.L_x_25 - _Z21matrixMultiply_devicePfS_S_iiiiii)
        .other          _Z21matrixMultiply_devicePfS_S_iiiiii,@"STO_CUDA_ENTRY STV_DEFAULT"
_Z21matrixMultiply_devicePfS_S_iiiiii:
.text._Z21matrixMultiply_devicePfS_S_iiiiii:
[----:B------:R-:W-:Y:S01]  /*0000*/  LDC R1, c[0x0][0x37c] ;  /* 0x0000df00ff017b82 */ /* 0x000fe20000000800 */
[----:B------:R-:W0:Y:S01]  /*0010*/  LDCU UR4, c[0x0][0x39c] ;  /* 0x00007380ff0477ac */ /* 0x000e220008000800 */
[----:B------:R-:W1:Y:S01]  /*0020*/  S2R R5, SR_CTAID.Y ;  /* 0x0000000000057919 */ /* 0x000e620000002600 */
[----:B------:R-:W-:Y:S01]  /*0030*/  HFMA2 R7, -RZ, RZ, 0, 0 ;  /* 0x00000000ff077431 */ /* 0x000fe200000001ff */
[----:B------:R-:W2:Y:S01]  /*0040*/  LDCU.64 UR8, c[0x0][0x358] ;  /* 0x00006b00ff0877ac */ /* 0x000ea20008000a00 */
[----:B------:R-:W1:Y:S01]  /*0050*/  S2R R0, SR_TID.Y ;  /* 0x0000000000007919 */ /* 0x000e620000002200 */
[----:B------:R-:W3:Y:S01]  /*0060*/  S2R R21, SR_CTAID.X ;  /* 0x0000000000157919 */ /* 0x000ee20000002500 */
[----:B------:R-:W3:Y:S01]  /*0070*/  S2R R2, SR_TID.X ;  /* 0x0000000000027919 */ /* 0x000ee20000002100 */
[----:B0-----:R-:W-:-:S05]  /*0080*/  I2FP.F32.S32 R3, UR4 ;  /* 0x0000000400037c45 */ /* 0x001fca0008201400 */
[----:B------:R-:W-:-:S04]  /*0090*/  FMUL R3, R3, 0.03125 ;  /* 0x3d00000003037820 */ /* 0x000fc80000400000 */
[----:B------:R-:W0:Y:S01]  /*00a0*/  FRND.CEIL R20, R3 ;  /* 0x0000000300147307 */ /* 0x000e220000209000 */
[----:B-1----:R-:W-:Y:S02]  /*00b0*/  LEA R22, R5, R0, 0x5 ;  /* 0x0000000005167211 */ /* 0x002fe400078e28ff */
[----:B0-----:R-:W-:Y:S02]  /*00c0*/  FSETP.GT.AND P0, PT, R20, RZ, PT ;  /* 0x000000ff1400720b */ /* 0x001fe40003f04000 */
[----:B---3--:R-:W-:-:S11]  /*00d0*/  LEA R21, R21, R2, 0x5 ;  /* 0x0000000215157211 */ /* 0x008fd600078e28ff */
[----:B--2---:R-:W-:Y:S05]  /*00e0*/  @!P0 BRA `(.L_x_2) ;  /* 0x0000000400b48947 */ /* 0x004fea0003800000 */
[----:B------:R-:W0:Y:S01]  /*00f0*/  S2UR UR6, SR_CgaCtaId ;  /* 0x00000000000679c3 */ /* 0x000e220000008800 */
[----:B------:R-:W-:Y:S01]  /*0100*/  UMOV UR4, 0x400 ;  /* 0x0000040000047882 */ /* 0x000fe20000000000 */
[----:B------:R-:W-:Y:S01]  /*0110*/  MOV R7, RZ ;  /* 0x000000ff00077202 */ /* 0x000fe20000000f00 */
[----:B------:R-:W-:Y:S01]  /*0120*/  UIADD3 UR5, UPT, UPT, UR4, 0x1000, URZ ;  /* 0x0000100004057890 */ /* 0x000fe2000fffe0ff */
[----:B------:R-:W-:Y:S01]  /*0130*/  MOV R3, RZ ;  /* 0x000000ff00037202 */ /* 0x000fe20000000f00 */
[----:B------:R-:W1:Y:S01]  /*0140*/  LDCU.64 UR10, c[0x0][0x398] ;  /* 0x00007300ff0a77ac */ /* 0x000e620008000a00 */
[----:B------:R-:W2:Y:S01]  /*0150*/  LDCU.64 UR12, c[0x0][0x3a0] ;  /* 0x00007400ff0c77ac */ /* 0x000ea20008000a00 */
[----:B0-----:R-:W-:Y:S02]  /*0160*/  ULEA UR4, UR6, UR4, 0x18 ;  /* 0x0000000406047291 */ /* 0x001fe4000f8ec0ff */
[----:B------:R-:W-:-:S04]  /*0170*/  ULEA UR5, UR6, UR5, 0x18 ;  /* 0x0000000506057291 */ /* 0x000fc8000f8ec0ff */
[----:B------:R-:W-:Y:S02]  /*0180*/  LEA R19, R0, UR4, 0x7 ;  /* 0x0000000400137c11 */ /* 0x000fe4000f8e38ff */
[C---:B------:R-:W-:Y:S02]  /*0190*/  LEA R17, R2.reuse, UR5, 0x2 ;  /* 0x0000000502117c11 */ /* 0x040fe4000f8e10ff */
[----:B------:R-:W-:Y:S02]  /*01a0*/  LEA R18, R2, R19, 0x2 ;  /* 0x0000001302127211 */ /* 0x000fe400078e10ff */
[----:B-12---:R-:W-:-:S07]  /*01b0*/  LEA R16, R0, R17, 0x7 ;  /* 0x0000001100107211 */ /* 0x006fce00078e38ff */
.L_x_3:
[C---:B------:R-:W-:Y:S01]  /*01c0*/  LEA R11, R3.reuse, R2, 0x5 ;  /* 0x00000002030b7211 */ /* 0x040fe200078e28ff */
[----:B------:R-:W-:Y:S01]  /*01d0*/  HFMA2 R29, -RZ, RZ, 0, 0 ;  /* 0x00000000ff1d7431 */ /* 0x000fe200000001ff */
[----:B------:R-:W-:Y:S02]  /*01e0*/  LEA R6, R3, R0, 0x5 ;  /* 0x0000000003067211 */ /* 0x000fe400078e28ff */
[----:B------:R-:W-:Y:S02]  /*01f0*/  ISETP.GE.U32.AND P1, PT, R11, UR11, PT ;  /* 0x0000000b0b007c0c */ /* 0x000fe4000bf26070 */
[----:B------:R-:W-:Y:S02]  /*0200*/  ISETP.GE.U32.AND P0, PT, R6, UR12, PT ;  /* 0x0000000c06007c0c */ /* 0x000fe4000bf06070 */
[----:B------:R-:W-:Y:S02]  /*0210*/  ISETP.GE.OR P1, PT, R22, UR10, P1 ;  /* 0x0000000a16007c0c */ /* 0x000fe40008f26670 */
[----:B------:R-:W-:-:S02]  /*0220*/  ISETP.GE.OR P0, PT, R21, UR13, P0 ;  /* 0x0000000d15007c0c */ /* 0x000fc40008706670 */
[----:B------:R-:W-:-:S09]  /*0230*/  MOV R23, RZ ;  /* 0x000000ff00177202 */ /* 0x000fd20000000f00 */
[----:B------:R-:W0:Y:S01]  /*0240*/  @!P1 LDC.64 R4, c[0x0][0x380] ;  /* 0x0000e000ff049b82 */ /* 0x000e220000000a00 */
[----:B------:R-:W-:Y:S02]  /*0250*/  @!P1 IMAD R11, R22, UR11, R11 ;  /* 0x0000000b160b9c24 */ /* 0x000fe4000f8e020b */
[----:B------:R-:W-:-:S05]  /*0260*/  @!P0 IMAD R27, R6, UR13, R21 ;  /* 0x0000000d061b8c24 */ /* 0x000fca000f8e0215 */
[----:B------:R-:W1:Y:S01]  /*0270*/  @!P0 LDC.64 R8, c[0x0][0x388] ;  /* 0x0000e200ff088b82 */ /* 0x000e620000000a00 */
[----:B0-----:R-:W-:-:S05]  /*0280*/  @!P1 IMAD.WIDE.U32 R4, R11, 0x4, R4 ;  /* 0x000000040b049825 */ /* 0x001fca00078e0004 */
[----:B------:R-:W2:Y:S01]  /*0290*/  @!P1 LDG.E R23, desc[UR8][R4.64] ;  /* 0x0000000804179981 */ /* 0x000ea2000c1e1900 */
[----:B-1----:R-:W-:-:S05]  /*02a0*/  @!P0 IMAD.WIDE.U32 R26, R27, 0x4, R8 ;  /* 0x000000041b1a8825 */ /* 0x002fca00078e0008 */
[----:B------:R-:W3:Y:S01]  /*02b0*/  @!P0 LDG.E R29, desc[UR8][R26.64] ;  /* 0x000000081a1d8981 */ /* 0x000ee2000c1e1900 */
[----:B------:R-:W-:-:S03]  /*02c0*/  IADD3 R3, PT, PT, R3, 0x1, RZ ;  /* 0x0000000103037810 */ /* 0x000fc60007ffe0ff */
[----:B--2---:R-:W-:Y:S04]  /*02d0*/  STS [R18], R23 ;  /* 0x0000001712007388 */ /* 0x004fe80000000800 */
[----:B---3--:R-:W-:Y:S01]  /*02e0*/  STS [R16], R29 ;  /* 0x0000001d10007388 */ /* 0x008fe20000000800 */
[----:B------:R-:W-:Y:S06]  /*02f0*/  BAR.SYNC.DEFER_BLOCKING 0x0 ;  /* 0x0000000000007b1d */ /* 0x000fec0000010000 */
[----:B------:R-:W-:Y:S04]  /*0300*/  LDS R6, [R17] ;  /* 0x0000000011067984 */ /* 0x000fe80000000800 */
[----:B------:R-:W0:Y:S04]  /*0310*/  LDS.128 R8, [R19] ;  /* 0x0000000013087984 */ /* 0x000e280000000c00 */
[----:B------:R-:W1:Y:S04]  /*0320*/  LDS R5, [R17+0x80] ;  /* 0x0000800011057984 */ /* 0x000e680000000800 */
[----:B------:R-:W2:Y:S04]  /*0330*/  LDS R4, [R17+0x100] ;  /* 0x0001000011047984 */ /* 0x000ea80000000800 */
[----:B------:R-:W3:Y:S04]  /*0340*/  LDS R28, [R17+0x180] ;  /* 0x00018000111c7984 */ /* 0x000ee80000000800 */
[----:B------:R-:W-:Y:S04]  /*0350*/  LDS R25, [R17+0x200] ;  /* 0x0002000011197984 */ /* 0x000fe80000000800 */
[----:B------:R-:W4:Y:S04]  /*0360*/  LDS.128 R12, [R19+0x10] ;  /* 0x00001000130c7984 */ /* 0x000f280000000c00 */
[----:B------:R-:W5:Y:S04]  /*0370*/  LDS R24, [R17+0x280] ;  /* 0x0002800011187984 */ /* 0x000f680000000800 */
[----:B------:R-:W5:Y:S04]  /*0380*/  LDS R23, [R17+0x300] ;  /* 0x0003000011177984 */ /* 0x000f680000000800 */
[----:B------:R-:W5:Y:S04]  /*0390*/  LDS R26, [R17+0x380] ;  /* 0x00038000111a7984 */ /* 0x000f680000000800 */
[----:B------:R-:W-:Y:S01]  /*03a0*/  LDS R29, [R17+0x900] ;  /* 0x00090000111d7984 */ /* 0x000fe20000000800 */
[----:B0-----:R-:W-:-:S03]  /*03b0*/  FFMA R6, R8, R6, R7 ;  /* 0x0000000608067223 */ /* 0x001fc60000000007 */
[----:B------:R-:W-:Y:S01]  /*03c0*/  LDS R8, [R17+0x480] ;  /* 0x0004800011087984 */ /* 0x000fe20000000800 */
[----:B-1----:R-:W-:-:S03]  /*03d0*/  FFMA R5, R5, R9, R6 ;  /* 0x0000000905057223 */ /* 0x002fc60000000006 */
[----:B------:R-:W-:Y:S01]  /*03e0*/  LDS R9, [R17+0x400] ;  /* 0x0004000011097984 */ /* 0x000fe20000000800 */
[----:B--2---:R-:W-:-:S03]  /*03f0*/  FFMA R27, R4, R10, R5 ;  /* 0x0000000a041b7223 */ /* 0x004fc60000000005 */
[----:B------:R-:W0:Y:S01]  /*0400*/  LDS.128 R4, [R19+0x20] ;  /* 0x0000200013047984 */ /* 0x000e220000000c00 */
[----:B---3--:R-:W-:-:S03]  /*0410*/  FFMA R27, R28, R11, R27 ;  /* 0x0000000b1c1b7223 */ /* 0x008fc6000000001b */
[----:B------:R-:W1:Y:S04]  /*0420*/  LDS R11, [R17+0x500] ;  /* 0x00050000110b7984 */ /* 0x000e680000000800 */
[----:B------:R-:W-:Y:S01]  /*0430*/  LDS R28, [R17+0xa80] ;  /* 0x000a8000111c7984 */ /* 0x000fe20000000800 */
[----:B----4-:R-:W-:-:S04]  /*0440*/  FFMA R25, R12, R25, R27 ;  /* 0x000000190c197223 */ /* 0x010fc8000000001b */
[----:B-----5:R-:W-:Y:S02]  /*0450*/  FFMA R10, R24, R13, R25 ;  /* 0x0000000d180a7223 */ /* 0x020fe40000000019 */
[----:B------:R-:W2:Y:S02]  /*0460*/  LDS R24, [R17+0x580] ;  /* 0x0005800011187984 */ /* 0x000ea40000000800 */
[----:B------:R-:W-:Y:S02]  /*0470*/  FFMA R23, R23, R14, R10 ;  /* 0x0000000e17177223 */ /* 0x000fe4000000000a */
[----:B------:R-:W-:Y:S02]  /*0480*/  LDS R25, [R17+0x700] ;  /* 0x0007000011197984 */ /* 0x000fe40000000800 */
[----:B------:R-:W-:Y:S02]  /*0490*/  FFMA R27, R26, R15, R23 ;  /* 0x0000000f1a1b7223 */ /* 0x000fe40000000017 */
[----:B------:R-:W-:Y:S04]  /*04a0*/  LDS R23, [R17+0x600] ;  /* 0x0006000011177984 */ /* 0x000fe80000000800 */
[----:B------:R-:W3:Y:S04]  /*04b0*/  LDS.128 R12, [R19+0x30] ;  /* 0x00003000130c7984 */ /* 0x000ee80000000c00 */
[----:B------:R-:W4:Y:S01]  /*04c0*/  LDS R26, [R17+0x680] ;  /* 0x00068000111a7984 */ /* 0x000f220000000800 */
[----:B0-----:R-:W-:-:S03]  /*04d0*/  FFMA R9, R4, R9, R27 ;  /* 0x0000000904097223 */ /* 0x001fc6000000001b */
[----:B------:R-:W0:Y:S01]  /*04e0*/  LDS R4, [R17+0x780] ;  /* 0x0007800011047984 */ /* 0x000e220000000800 */
[----:B------:R-:W-:-:S03]  /*04f0*/  FFMA R8, R8, R5, R9 ;  /* 0x0000000508087223 */ /* 0x000fc60000000009 */
[----:B------:R-:W-:Y:S01]  /*0500*/  LDS R27, [R17+0x800] ;  /* 0x00080000111b7984 */ /* 0x000fe20000000800 */
[----:B-1----:R-:W-:-:S03]  /*0510*/  FFMA R5, R11, R6, R8 ;  /* 0x000000060b057223 */ /* 0x002fc60000000008 */
[----:B------:R-:W1:Y:S01]  /*0520*/  LDS.128 R8, [R19+0x40] ;  /* 0x0000400013087984 */ /* 0x000e620000000c00 */
[----:B--2---:R-:W-:-:S03]  /*0530*/  FFMA R5, R24, R7, R5 ;  /* 0x0000000718057223 */ /* 0x004fc60000000005 */
[----:B------:R-:W2:Y:S01]  /*0540*/  LDS R24, [R17+0x880] ;  /* 0x0008800011187984 */ /* 0x000ea20000000800 */
[----:B---3--:R-:W-:-:S03]  /*0550*/  FFMA R5, R12, R23, R5 ;  /* 0x000000170c057223 */ /* 0x008fc60000000005 */
[----:B------:R-:W-:Y:S01]  /*0560*/  LDS R23, [R17+0xa00] ;  /* 0x000a000011177984 */ /* 0x000fe20000000800 */
[----:B----4-:R-:W-:-:S04]  /*0570*/  FFMA R26, R26, R13, R5 ;  /* 0x0000000d1a1a7223 */ /* 0x010fc80000000005 */
[----:B------:R-:W-:Y:S02]  /*0580*/  FFMA R25, R25, R14, R26 ;  /* 0x0000000e19197223 */ /* 0x000fe4000000001a */
[----:B------:R-:W3:Y:S02]  /*0590*/  LDS R26, [R17+0x980] ;  /* 0x00098000111a7984 */ /* 0x000ee40000000800 */
[----:B0-----:R-:W-:Y:S02]  /*05a0*/  FFMA R15, R4, R15, R25 ;  /* 0x0000000f040f7223 */ /* 0x001fe40000000019 */
[----:B------:R-:W0:Y:S04]  /*05b0*/  LDS.128 R4, [R19+0x50] ;  /* 0x0000500013047984 */ /* 0x000e280000000c00 */
[----:B------:R-:W4:Y:S01]  /*05c0*/  LDS R25, [R17+0xb00] ;  /* 0x000b000011197984 */ /* 0x000f220000000800 */
[----:B-1----:R-:W-:-:S03]  /*05d0*/  FFMA R15, R8, R27, R15 ;  /* 0x0000001b080f7223 */ /* 0x002fc6000000000f */
[----:B------:R-:W1:Y:S01]  /*05e0*/  LDS R8, [R17+0xb80] ;  /* 0x000b800011087984 */ /* 0x000e620000000800 */
[----:B--2---:R-:W-:-:S03]  /*05f0*/  FFMA R24, R24, R9, R15 ;  /* 0x0000000918187223 */ /* 0x004fc6000000000f */
[----:B------:R-:W-:Y:S04]  /*0600*/  LDS R9, [R17+0xc00] ;  /* 0x000c000011097984 */ /* 0x000fe80000000800 */
[----:B------:R-:W2:Y:S01]  /*0610*/  LDS.128 R12, [R19+0x60] ;  /* 0x00006000130c7984 */ /* 0x000ea20000000c00 */
[----:B------:R-:W-:-:S03]  /*0620*/  FFMA R29, R29, R10, R24 ;  /* 0x0000000a1d1d7223 */ /* 0x000fc60000000018 */
[----:B------:R-:W5:Y:S04]  /*0630*/  LDS R10, [R17+0xc80] ;  /* 0x000c8000110a7984 */ /* 0x000f680000000800 */
[----:B------:R-:W-:Y:S01]  /*0640*/  LDS R24, [R17+0xd80] ;  /* 0x000d800011187984 */ /* 0x000fe20000000800 */
[----:B---3--:R-:W-:-:S04]  /*0650*/  FFMA R11, R26, R11, R29 ;  /* 0x0000000b1a0b7223 */ /* 0x008fc8000000001d */
[----:B0-----:R-:W-:Y:S02]  /*0660*/  FFMA R11, R4, R23, R11 ;  /* 0x00000017040b7223 */ /* 0x001fe4000000000b */
[----:B------:R-:W-:Y:S02]  /*0670*/  LDS R23, [R17+0xf00] ;  /* 0x000f000011177984 */ /* 0x000fe40000000800 */
[----:B------:R-:W-:Y:S02]  /*0680*/  FFMA R28, R28, R5, R11 ;  /* 0x000000051c1c7223 */ /* 0x000fe4000000000b */
[----:B------:R-:W0:Y:S02]  /*0690*/  LDS R11, [R17+0xd00] ;  /* 0x000d0000110b7984 */ /* 0x000e240000000800 */
[----:B----4-:R-:W-:-:S04]  /*06a0*/  FFMA R25, R25, R6, R28 ;  /* 0x0000000619197223 */ /* 0x010fc8000000001c */
[----:B-1----:R-:W-:Y:S02]  /*06b0*/  FFMA R27, R8, R7, R25 ;  /* 0x00000007081b7223 */ /* 0x002fe40000000019 */
[----:B------:R-:W-:Y:S04]  /*06c0*/  LDS R25, [R17+0xe00] ;  /* 0x000e000011197984 */ /* 0x000fe80000000800 */
[----:B------:R-:W1:Y:S04]  /*06d0*/  LDS.128 R4, [R19+0x70] ;  /* 0x0000700013047984 */ /* 0x000e680000000c00 */
[----:B------:R-:W3:Y:S01]  /*06e0*/  LDS R8, [R17+0xe80] ;  /* 0x000e800011087984 */ /* 0x000ee20000000800 */
[----:B--2---:R-:W-:-:S03]  /*06f0*/  FFMA R9, R12, R9, R27 ;  /* 0x000000090c097223 */ /* 0x004fc6000000001b */
[----:B------:R-:W2:Y:S01]  /*0700*/  LDS R12, [R17+0xf80] ;  /* 0x000f8000110c7984 */ /* 0x000ea20000000800 */
[----:B-----5:R-:W-:Y:S01]  /*0710*/  FFMA R10, R10, R13, R9 ;  /* 0x0000000d0a0a7223 */ /* 0x020fe20000000009 */
[----:B------:R-:W-:Y:S01]  /*0720*/  I2FP.F32.U32 R9, R3 ;  /* 0x0000000300097245 */ /* 0x000fe20000201000 */
[----:B------:R-:W-:Y:S03]  /*0730*/  BAR.SYNC.DEFER_BLOCKING 0x0 ;  /* 0x0000000000007b1d */ /* 0x000fe60000010000 */
[----:B------:R-:W-:Y:S01]  /*0740*/  FSETP.GT.AND P0, PT, R20, R9, PT ;  /* 0x000000091400720b */ /* 0x000fe20003f04000 */
[----:B0-----:R-:W-:-:S04]  /*0750*/  FFMA R11, R11, R14, R10 ;  /* 0x0000000e0b0b7223 */ /* 0x001fc8000000000a */
[----:B------:R-:W-:-:S04]  /*0760*/  FFMA R11, R24, R15, R11 ;  /* 0x0000000f180b7223 */ /* 0x000fc8000000000b */
[----:B-1----:R-:W-:-:S04]  /*0770*/  FFMA R11, R4, R25, R11 ;  /* 0x00000019040b7223 */ /* 0x002fc8000000000b */
[----:B---3--:R-:W-:-:S04]  /*0780*/  FFMA R8, R8, R5, R11 ;  /* 0x0000000508087223 */ /* 0x008fc8000000000b */
[----:B------:R-:W-:-:S04]  /*0790*/  FFMA R23, R23, R6, R8 ;  /* 0x0000000617177223 */ /* 0x000fc80000000008 */
[----:B--2---:R-:W-:Y:S01]  /*07a0*/  FFMA R7, R12, R7, R23 ;  /* 0x000000070c077223 */ /* 0x004fe20000000017 */
[----:B------:R-:W-:Y:S06]  /*07b0*/  @P0 BRA `(.L_x_3) ;  /* 0xfffffff800800947 */ /* 0x000fec000383ffff */
.L_x_2:
[----:B------:R-:W0:Y:S02]  /*07c0*/  LDCU.64 UR4, c[0x0][0x3a8] ;  /* 0x00007500ff0477ac */ /* 0x000e240008000a00 */
[----:B0-----:R-:W-:-:S04]  /*07d0*/  ISETP.GE.AND P0, PT, R21, UR5, PT ;  /* 0x0000000515007c0c */ /* 0x001fc8000bf06270 */
[----:B------:R-:W-:-:S13]  /*07e0*/  ISETP.GE.OR P0, PT, R22, UR4, P0 ;  /* 0x0000000416007c0c */ /* 0x000fda0008706670 */
[----:B------:R-:W-:Y:S05]  /*07f0*/  @P0 EXIT ;  /* 0x000000000000094d */ /* 0x000fea0003800000 */
[----:B------:R-:W0:Y:S01]  /*0800*/  LDC.64 R2, c[0x0][0x390] ;  /* 0x0000e400ff027b82 */ /* 0x000e220000000a00 */
[----:B------:R-:W-:-:S04]  /*0810*/  IMAD R21, R22, UR5, R21 ;  /* 0x0000000516157c24 */ /* 0x000fc8000f8e0215 */
[----:B0-----:R-:W-:-:S05]  /*0820*/  IMAD.WIDE R2, R21, 0x4, R2 ;  /* 0x0000000415027825 */ /* 0x001fca00078e0202 */
[----:B------:R-:W-:Y:S01]  /*0830*/  STG.E desc[UR8][R2.64], R7 ;  /* 0x0000000702007986 */ /* 0x000fe2000c101908 */
[----:B------:R-:W-:Y:S05]  /*0840*/  EXIT ;  /* 0x000000000000794d */ /* 0x000fea0003800000 */
.L_x_4:
        /* <DEDUP_REMOVED lines=11> */
.L_x_25:


//--------------------- .text._Z16getHorizonDevicePiS_iiiiii --------------------------
	.section	.text._Z16getHorizonDevicePiS_iiiiii,"ax",@progbits
	.align	128
        .global         _Z16getHorizonDevicePiS_iiiiii
        .type           _Z16getHorizonDevicePiS_iiiiii,@function
        .size           _Z16getHorizonDevicePiS_iiiiii,(.L_x_26 - _Z16getHorizonDevicePiS_iiiiii)
        .other          _Z16getHorizonDevicePiS_iiiiii,@"STO_CUDA_ENTRY STV_DEFAULT"
_Z16getHorizonDevicePiS_iiiiii:
.text._Z16getHorizonDevicePiS_iiiiii:
[----:B------:R-:W-:Y:S01]  /*0000*/  LDC R1, c[0x0][0x37c] ;  /* 0x0000df00ff017b82 */ /* 0x000fe20000000800 */
[----:B------:R-:W0:Y:S01]  /*0010*/  LDCU UR6, c[0x0][0x39c] ;  /* 0x00007380ff0677ac */ /* 0x000e220008000800 */
[----:B------:R-:W1:Y:S01]  /*0020*/  S2R R0, SR_CTAID.X ;  /* 0x0000000000007919 */ /* 0x000e620000002500 */
[----:B------:R-:W-:Y:S01]  /*0030*/  HFMA2 R26, -RZ, RZ, 0, 0 ;  /* 0x00000000ff1a7431 */ /* 0x000fe200000001ff */
[----:B------:R-:W2:Y:S01]  /*0040*/  LDCU.64 UR8, c[0x0][0x358] ;  /* 0x00006b00ff0877ac */ /* 0x000ea20008000a00 */
[----:B0-----:R-:W-:-:S09]  /*0050*/  UISETP.GE.AND UP0, UPT, UR6, 0x1, UPT ;  /* 0x000000010600788c */ /* 0x001fd2000bf06270 */
[----:B--2---:R-:W-:Y:S05]  /*0060*/  BRA.U !UP0, `(.L_x_5) ;  /* 0x0000000508f47547 */ /* 0x004fea000b800000 */
[----:B------:R-:W1:Y:S01]  /*0070*/  LDCU UR7, c[0x0][0x390] ;  /* 0x00007200ff0777ac */ /* 0x000e620008000800 */
[----:B------:R-:W-:Y:S01]  /*0080*/  MOV R26, RZ ;  /* 0x000000ff001a7202 */ /* 0x000fe20000000f00 */
[----:B------:R-:W-:Y:S02]  /*0090*/  UISETP.GE.U32.AND UP1, UPT, UR6, 0x10, UPT ;  /* 0x000000100600788c */ /* 0x000fe4000bf26070 */
[----:B------:R-:W-:Y:S01]  /*00a0*/  ULOP3.LUT UR5, UR6, 0xf, URZ, 0xc0, !UPT ;  /* 0x0000000f06057892 */ /* 0x000fe2000f8ec0ff */
[----:B------:R-:W-:-:S03]  /*00b0*/  UMOV UR4, URZ ;  /* 0x000000ff00047c82 */ /* 0x000fc60008000000 */
[----:B------:R-:W-:Y:S01]  /*00c0*/  UISETP.NE.AND UP0, UPT, UR5, URZ, UPT ;  /* 0x000000ff0500728c */ /* 0x000fe2000bf05270 */
[----:B-1----:R-:W-:Y:S02]  /*00d0*/  IADD3 R25, PT, PT, R0, UR7, RZ ;  /* 0x0000000700197c10 */ /* 0x002fe4000fffe0ff */
[----:B------:R-:W-:Y:S08]  /*00e0*/  BRA.U !UP1, `(.L_x_6) ;  /* 0x0000000109cc7547 */ /* 0x000ff0000b800000 */
[----:B------:R-:W0:Y:S01]  /*00f0*/  LDC R27, c[0x0][0x3a4] ;  /* 0x0000e900ff1b7b82 */ /* 0x000e220000000800 */
[----:B------:R-:W-:Y:S01]  /*0100*/  ULOP3.LUT UR4, UR6, 0x7ffffff0, URZ, 0xc0, !UPT ;  /* 0x7ffffff006047892 */ /* 0x000fe2000f8ec0ff */
[----:B------:R-:W-:-:S03]  /*0110*/  MOV R26, RZ ;  /* 0x000000ff001a7202 */ /* 0x000fc60000000f00 */
[----:B------:R-:W-:-:S03]  /*0120*/  UIADD3 UR7, UPT, UPT, -UR4, URZ, URZ ;  /* 0x000000ff04077290 */ /* 0x000fc6000fffe1ff */
[----:B------:R-:W0:Y:S02]  /*0130*/  LDC R24, c[0x0][0x394] ;  /* 0x0000e500ff187b82 */ /* 0x000e240000000800 */
[----:B0-----:R-:W-:-:S07]  /*0140*/  IMAD R24, R27, R24, R25 ;  /* 0x000000181b187224 */ /* 0x001fce00078e0219 */
.L_x_7:
[----:B------:R-:W0:Y:S02]  /*0150*/  LDC.64 R18, c[0x0][0x388] ;  /* 0x0000e200ff127b82 */ /* 0x000e240000000a00 */
[----:B0-----:R-:W-:-:S04]  /*0160*/  IMAD.WIDE R18, R24, 0x4, R18 ;  /* 0x0000000418127825 */ /* 0x001fc800078e0212 */
[C---:B------:R-:W-:Y:S02]  /*0170*/  IMAD.WIDE R20, R27.reuse, 0x4, R18 ;  /* 0x000000041b147825 */ /* 0x040fe400078e0212 */
[----:B------:R-:W2:Y:S02]  /*0180*/  LDG.E R19, desc[UR8][R18.64] ;  /* 0x0000000812137981 */ /* 0x000ea4000c1e1900 */
[C---:B------:R-:W-:Y:S02]  /*0190*/  IMAD.WIDE R2, R27.reuse, 0x4, R20 ;  /* 0x000000041b027825 */ /* 0x040fe400078e0214 */
[----:B------:R-:W2:Y:S02]  /*01a0*/  LDG.E R20, desc[UR8][R20.64] ;  /* 0x0000000814147981 */ /* 0x000ea4000c1e1900 */
[C---:B------:R-:W-:Y:S02]  /*01b0*/  IMAD.WIDE R4, R27.reuse, 0x4, R2 ;  /* 0x000000041b047825 */ /* 0x040fe400078e0202 */
[----:B------:R0:W3:Y:S02]  /*01c0*/  LDG.E R18, desc[UR8][R2.64] ;  /* 0x0000000802127981 */ /* 0x0000e4000c1e1900 */
[----:B------:R-:W-:-:S02]  /*01d0*/  IMAD.WIDE R6, R27, 0x4, R4 ;  /* 0x000000041b067825 */ /* 0x000fc400078e0204 */
[----:B------:R1:W3:Y:S02]  /*01e0*/  LDG.E R21, desc[UR8][R4.64] ;  /* 0x0000000804157981 */ /* 0x0002e4000c1e1900 */
[C---:B------:R-:W-:Y:S02]  /*01f0*/  IMAD.WIDE R8, R27.reuse, 0x4, R6 ;  /* 0x000000041b087825 */ /* 0x040fe400078e0206 */
[----:B------:R-:W4:Y:S02]  /*0200*/  LDG.E R6, desc[UR8][R6.64] ;  /* 0x0000000806067981 */ /* 0x000f24000c1e1900 */
[----:B------:R-:W-:-:S04]  /*0210*/  IMAD.WIDE R10, R27, 0x4, R8 ;  /* 0x000000041b0a7825 */ /* 0x000fc800078e0208 */
[C---:B------:R-:W-:Y:S01]  /*0220*/  IMAD.WIDE R12, R27.reuse, 0x4, R10 ;  /* 0x000000041b0c7825 */ /* 0x040fe200078e020a */
[----:B------:R5:W4:Y:S04]  /*0230*/  LDG.E R7, desc[UR8][R8.64] ;  /* 0x0000000808077981 */ /* 0x000b28000c1e1900 */
[----:B------:R-:W4:Y:S01]  /*0240*/  LDG.E R10, desc[UR8][R10.64] ;  /* 0x000000080a0a7981 */ /* 0x000f22000c1e1900 */
[----:B------:R-:W-:-:S03]  /*0250*/  IMAD.WIDE R14, R27, 0x4, R12 ;  /* 0x000000041b0e7825 */ /* 0x000fc600078e020c */
[----:B------:R-:W4:Y:S01]  /*0260*/  LDG.E R13, desc[UR8][R12.64] ;  /* 0x000000080c0d7981 */ /* 0x000f22000c1e1900 */
[----:B------:R-:W-:-:S03]  /*0270*/  IMAD.WIDE R16, R27, 0x4, R14 ;  /* 0x000000041b107825 */ /* 0x000fc600078e020e */
[----:B------:R-:W4:Y:S01]  /*0280*/  LDG.E R14, desc[UR8][R14.64] ;  /* 0x000000080e0e7981 */ /* 0x000f22000c1e1900 */
[----:B------:R-:W-:-:S03]  /*0290*/  IMAD.WIDE R22, R27, 0x4, R16 ;  /* 0x000000041b167825 */ /* 0x000fc600078e0210 */
[----:B------:R-:W4:Y:S01]  /*02a0*/  LDG.E R17, desc[UR8][R16.64] ;  /* 0x0000000810117981 */ /* 0x000f22000c1e1900 */
[----:B------:R-:W-:-:S03]  /*02b0*/  IMAD.WIDE R28, R27, 0x4, R22 ;  /* 0x000000041b1c7825 */ /* 0x000fc600078e0216 */
[----:B------:R-:W4:Y:S01]  /*02c0*/  LDG.E R22, desc[UR8][R22.64] ;  /* 0x0000000816167981 */ /* 0x000f22000c1e1900 */
[----:B0-----:R-:W-:-:S03]  /*02d0*/  IMAD.WIDE R2, R27, 0x4, R28 ;  /* 0x000000041b027825 */ /* 0x001fc600078e021c */
[----:B------:R-:W4:Y:S01]  /*02e0*/  LDG.E R29, desc[UR8][R28.64] ;  /* 0x000000081c1d7981 */ /* 0x000f22000c1e1900 */
[----:B-1----:R-:W-:-:S03]  /*02f0*/  IMAD.WIDE R4, R27, 0x4, R2 ;  /* 0x000000041b047825 */ /* 0x002fc600078e0202 */
[----:B------:R0:W4:Y:S01]  /*0300*/  LDG.E R11, desc[UR8][R2.64] ;  /* 0x00000008020b7981 */ /* 0x000122000c1e1900 */
[----:B-----5:R-:W-:-:S03]  /*0310*/  IMAD.WIDE R8, R27, 0x4, R4 ;  /* 0x000000041b087825 */ /* 0x020fc600078e0204 */
[----:B------:R-:W5:Y:S01]  /*0320*/  LDG.E R4, desc[UR8][R4.64] ;  /* 0x0000000804047981 */ /* 0x000f62000c1e1900 */
[----:B0-----:R-:W-:-:S03]  /*0330*/  IMAD.WIDE R2, R27, 0x4, R8 ;  /* 0x000000041b027825 */ /* 0x001fc600078e0208 */
[----:B------:R-:W5:Y:S04]  /*0340*/  LDG.E R8, desc[UR8][R8.64] ;  /* 0x0000000808087981 */ /* 0x000f68000c1e1900 */
[----:B------:R-:W5:Y:S01]  /*0350*/  LDG.E R12, desc[UR8][R2.64] ;  /* 0x00000008020c7981 */ /* 0x000f62000c1e1900 */
[----:B------:R-:W-:-:S04]  /*0360*/  UIADD3 UR7, UPT, UPT, UR7, 0x10, URZ ;  /* 0x0000001007077890 */ /* 0x000fc8000fffe0ff */
[----:B------:R-:W-:Y:S01]  /*0370*/  UISETP.NE.AND UP1, UPT, UR7, URZ, UPT ;  /* 0x000000ff0700728c */ /* 0x000fe2000bf25270 */
[----:B------:R-:W-:Y:S02]  /*0380*/  LEA R24, R27, R24, 0x4 ;  /* 0x000000181b187211 */ /* 0x000fe400078e20ff */
[----:B--2---:R-:W-:-:S04]  /*0390*/  IADD3 R19, PT, PT, R20, R19, R26 ;  /* 0x0000001314137210 */ /* 0x004fc80007ffe01a */
[----:B---3--:R-:W-:-:S04]  /*03a0*/  IADD3 R18, PT, PT, R21, R18, R19 ;  /* 0x0000001215127210 */ /* 0x008fc80007ffe013 */
[----:B----4-:R-:W-:-:S04]  /*03b0*/  IADD3 R6, PT, PT, R7, R6, R18 ;  /* 0x0000000607067210 */ /* 0x010fc80007ffe012 */
[----:B------:R-:W-:-:S04]  /*03c0*/  IADD3 R6, PT, PT, R13, R10, R6 ;  /* 0x0000000a0d067210 */ /* 0x000fc80007ffe006 */
[----:B------:R-:W-:-:S04]  /*03d0*/  IADD3 R6, PT, PT, R17, R14, R6 ;  /* 0x0000000e11067210 */ /* 0x000fc80007ffe006 */
[----:B------:R-:W-:-:S04]  /*03e0*/  IADD3 R6, PT, PT, R29, R22, R6 ;  /* 0x000000161d067210 */ /* 0x000fc80007ffe006 */
[----:B-----5:R-:W-:-:S04]  /*03f0*/  IADD3 R11, PT, PT, R4, R11, R6 ;  /* 0x0000000b040b7210 */ /* 0x020fc80007ffe006 */
[----:B------:R-:W-:Y:S01]  /*0400*/  IADD3 R26, PT, PT, R12, R8, R11 ;  /* 0x000000080c1a7210 */ /* 0x000fe20007ffe00b */
[----:B------:R-:W-:Y:S06]  /*0410*/  BRA.U UP1, `(.L_x_7) ;  /* 0xfffffffd014c7547 */ /* 0x000fec000b83ffff */
.L_x_6:
[----:B------:R-:W-:Y:S05]  /*0420*/  BRA.U !UP0, `(.L_x_5) ;  /* 0x0000000508047547 */ /* 0x000fea000b800000 */
[----:B------:R-:W-:Y:S02]  /*0430*/  UISETP.GE.U32.AND UP0, UPT, UR5, 0x8, UPT ;  /* 0x000000080500788c */ /* 0x000fe4000bf06070 */
[----:B------:R-:W-:-:S04]  /*0440*/  ULOP3.LUT UR7, UR6, 0x7, URZ, 0xc0, !UPT ;  /* 0x0000000706077892 */ /* 0x000fc8000f8ec0ff */
[----:B------:R-:W-:-:S03]  /*0450*/  UISETP.NE.AND UP1, UPT, UR7, URZ, UPT ;  /* 0x000000ff0700728c */ /* 0x000fc6000bf25270 */
[----:B------:R-:W-:Y:S08]  /*0460*/  BRA.U !UP0, `(.L_x_8) ;  /* 0x0000000108687547 */ /* 0x000ff0000b800000 */
[----:B------:R-:W0:Y:S01]  /*0470*/  LDCU UR5, c[0x0][0x394] ;  /* 0x00007280ff0577ac */ /* 0x000e220008000800 */
[----:B------:R-:W1:Y:S08]  /*0480*/  LDC R17, c[0x0][0x3a4] ;  /* 0x0000e900ff117b82 */ /* 0x000e700000000800 */
[----:B------:R-:W2:Y:S01]  /*0490*/  LDC.64 R8, c[0x0][0x388] ;  /* 0x0000e200ff087b82 */ /* 0x000ea20000000a00 */
[----:B0-----:R-:W-:-:S06]  /*04a0*/  UIADD3 UR5, UPT, UPT, UR4, UR5, URZ ;  /* 0x0000000504057290 */ /* 0x001fcc000fffe0ff */
[----:B-1----:R-:W-:-:S04]  /*04b0*/  IMAD R3, R17, UR5, R25 ;  /* 0x0000000511037c24 */ /* 0x002fc8000f8e0219 */
[----:B--2---:R-:W-:-:S04]  /*04c0*/  IMAD.WIDE R8, R3, 0x4, R8 ;  /* 0x0000000403087825 */ /* 0x004fc800078e0208 */
[C---:B------:R-:W-:Y:S02]  /*04d0*/  IMAD.WIDE R10, R17.reuse, 0x4, R8 ;  /* 0x00000004110a7825 */ /* 0x040fe400078e0208 */
[----:B------:R-:W2:Y:S02]  /*04e0*/  LDG.E R9, desc[UR8][R8.64] ;  /* 0x0000000808097981 */ /* 0x000ea4000c1e1900 */
[C---:B------:R-:W-:Y:S02]  /*04f0*/  IMAD.WIDE R12, R17.reuse, 0x4, R10 ;  /* 0x00000004110c7825 */ /* 0x040fe400078e020a */
[----:B------:R-:W2:Y:S02]  /*0500*/  LDG.E R10, desc[UR8][R10.64] ;  /* 0x000000080a0a7981 */ /* 0x000ea4000c1e1900 */
[C---:B------:R-:W-:Y:S02]  /*0510*/  IMAD.WIDE R14, R17.reuse, 0x4, R12 ;  /* 0x00000004110e7825 */ /* 0x040fe400078e020c */
[----:B------:R-:W3:Y:S02]  /*0520*/  LDG.E R13, desc[UR8][R12.64] ;  /* 0x000000080c0d7981 */ /* 0x000ee4000c1e1900 */
[----:B------:R-:W-:-:S02]  /*0530*/  IMAD.WIDE R6, R17, 0x4, R14 ;  /* 0x0000000411067825 */ /* 0x000fc400078e020e */
[----:B------:R-:W3:Y:S02]  /*0540*/  LDG.E R14, desc[UR8][R14.64] ;  /* 0x000000080e0e7981 */ /* 0x000ee4000c1e1900 */
[C---:B------:R-:W-:Y:S02]  /*0550*/  IMAD.WIDE R2, R17.reuse, 0x4, R6 ;  /* 0x0000000411027825 */ /* 0x040fe400078e0206 */
[----:B------:R-:W4:Y:S02]  /*0560*/  LDG.E R7, desc[UR8][R6.64] ;  /* 0x0000000806077981 */ /* 0x000f24000c1e1900 */
[C---:B------:R-:W-:Y:S02]  /*0570*/  IMAD.WIDE R4, R17.reuse, 0x4, R2 ;  /* 0x0000000411047825 */ /* 0x040fe400078e0202 */
[----:B------:R-:W4:Y:S02]  /*0580*/  LDG.E R2, desc[UR8][R2.64] ;  /* 0x0000000802027981 */ /* 0x000f24000c1e1900 */
[----:B------:R-:W-:-:S02]  /*0590*/  IMAD.WIDE R16, R17, 0x4, R4 ;  /* 0x0000000411107825 */ /* 0x000fc400078e0204 */
[----:B------:R-:W5:Y:S04]  /*05a0*/  LDG.E R5, desc[UR8][R4.64] ;  /* 0x0000000804057981 */ /* 0x000f68000c1e1900 */
[----:B------:R-:W5:Y:S01]  /*05b0*/  LDG.E R16, desc[UR8][R16.64] ;  /* 0x0000000810107981 */ /* 0x000f62000c1e1900 */
[----:B------:R-:W-:Y:S01]  /*05c0*/  UIADD3 UR4, UPT, UPT, UR4, 0x8, URZ ;  /* 0x0000000804047890 */ /* 0x000fe2000fffe0ff */
[----:B--2---:R-:W-:-:S04]  /*05d0*/  IADD3 R26, PT, PT, R10, R9, R26 ;  /* 0x000000090a1a7210 */ /* 0x004fc80007ffe01a */
[----:B---3--:R-:W-:-:S04]  /*05e0*/  IADD3 R26, PT, PT, R14, R13, R26 ;  /* 0x0000000d0e1a7210 */ /* 0x008fc80007ffe01a */
[----:B----4-:R-:W-:-:S04]  /*05f0*/  IADD3 R26, PT, PT, R2, R7, R26 ;  /* 0x00000007021a7210 */ /* 0x010fc80007ffe01a */
[----:B-----5:R-:W-:-:S07]  /*0600*/  IADD3 R26, PT, PT, R16, R5, R26 ;  /* 0x00000005101a7210 */ /* 0x020fce0007ffe01a */
.L_x_8:
        /* <DEDUP_REMOVED lines=15> */
[----:B------:R-:W-:Y:S02]  /*0700*/  IMAD.WIDE R8, R9, 0x4, R6 ;  /* 0x0000000409087825 */ /* 0x000fe400078e0206 */
[----:B------:R-:W3:Y:S04]  /*0710*/  LDG.E R7, desc[UR8][R6.64] ;  /* 0x0000000806077981 */ /* 0x000ee8000c1e1900 */
[----:B------:R-:W3:Y:S01]  /*0720*/  LDG.E R8, desc[UR8][R8.64] ;  /* 0x0000000808087981 */ /* 0x000ee2000c1e1900 */
[----:B------:R-:W-:Y:S01]  /*0730*/  UIADD3 UR4, UPT, UPT, UR4, 0x4, URZ ;  /* 0x0000000404047890 */ /* 0x000fe2000fffe0ff */
[----:B--2---:R-:W-:-:S04]  /*0740*/  IADD3 R26, PT, PT, R4, R3, R26 ;  /* 0x00000003041a7210 */ /* 0x004fc80007ffe01a */
[----:B---3--:R-:W-:-:S07]  /*0750*/  IADD3 R26, PT, PT, R8, R7, R26 ;  /* 0x00000007081a7210 */ /* 0x008fce0007ffe01a */
.L_x_9:
[----:B------:R-:W-:Y:S05]  /*0760*/  BRA.U !UP1, `(.L_x_5) ;  /* 0x0000000109347547 */ /* 0x000fea000b800000 */
[----:B------:R-:W0:Y:S01]  /*0770*/  LDCU UR6, c[0x0][0x394] ;  /* 0x00007280ff0677ac */ /* 0x000e220008000800 */
[----:B------:R-:W1:Y:S01]  /*0780*/  LDC R6, c[0x0][0x3a4] ;  /* 0x0000e900ff067b82 */ /* 0x000e620000000800 */
[----:B------:R-:W-:-:S07]  /*0790*/  UIADD3 UR5, UPT, UPT, -UR5, URZ, URZ ;  /* 0x000000ff05057290 */ /* 0x000fce000fffe1ff */
[----:B------:R-:W2:Y:S01]  /*07a0*/  LDC.64 R4, c[0x0][0x388] ;  /* 0x0000e200ff047b82 */ /* 0x000ea20000000a00 */
[----:B0-----:R-:W-:-:S06]  /*07b0*/  UIADD3 UR4, UPT, UPT, UR4, UR6, URZ ;  /* 0x0000000604047290 */ /* 0x001fcc000fffe0ff */
[----:B-1----:R-:W-:-:S07]  /*07c0*/  IMAD R25, R6, UR4, R25 ;  /* 0x0000000406197c24 */ /* 0x002fce000f8e0219 */
.L_x_10:
[----:B--2---:R-:W-:-:S06]  /*07d0*/  IMAD.WIDE R2, R25, 0x4, R4 ;  /* 0x0000000419027825 */ /* 0x004fcc00078e0204 */
[----:B------:R-:W2:Y:S01]  /*07e0*/  LDG.E R3, desc[UR8][R2.64] ;  /* 0x0000000802037981 */ /* 0x000ea2000c1e1900 */
[----:B------:R-:W-:Y:S01]  /*07f0*/  UIADD3 UR5, UPT, UPT, UR5, 0x1, URZ ;  /* 0x0000000105057890 */ /* 0x000fe2000fffe0ff */
[----:B------:R-:W-:-:S03]  /*0800*/  IADD3 R25, PT, PT, R25, R6, RZ ;  /* 0x0000000619197210 */ /* 0x000fc60007ffe0ff */
[----:B------:R-:W-:Y:S01]  /*0810*/  UISETP.NE.AND UP0, UPT, UR5, URZ, UPT ;  /* 0x000000ff0500728c */ /* 0x000fe2000bf05270 */
[----:B--2---:R-:W-:-:S08]  /*0820*/  IADD3 R26, PT, PT, R3, R26, RZ ;  /* 0x0000001a031a7210 */ /* 0x004fd00007ffe0ff */
[----:B------:R-:W-:Y:S05]  /*0830*/  BRA.U UP0, `(.L_x_10) ;  /* 0xfffffffd00e47547 */ /* 0x000fea000b83ffff */
.L_x_5:
[----:B------:R-:W1:Y:S02]  /*0840*/  LDC.64 R2, c[0x0][0x380] ;  /* 0x0000e000ff027b82 */ /* 0x000e640000000a00 */
[----:B-1----:R-:W-:-:S05]  /*0850*/  IMAD.WIDE.U32 R2, R0, 0x4, R2 ;  /* 0x0000000400027825 */ /* 0x002fca00078e0002 */
[----:B------:R-:W-:Y:S01]  /*0860*/  STG.E desc[UR8][R2.64], R26 ;  /* 0x0000001a02007986 */ /* 0x000fe2000c101908 */
[----:B------:R-:W-:Y:S05]  /*0870*/  EXIT ;  /* 0x000000000000794d */ /* 0x000fea0003800000 */
.L_x_11:
        /* <DEDUP_REMOVED lines=16> */
.L_x_26:


//--------------------- .text._Z12toMonoDevicePiS_ii --------------------------
	.section	.text._Z12toMonoDevicePiS_ii,"ax",@progbits
	.align	128
        .global         _Z12toMonoDevicePiS_ii
        .type           _Z12toMonoDevicePiS_ii,@function
        .size           _Z12toMonoDevicePiS_ii,(.L_x_27 - _Z12toMonoDevicePiS_ii)
        .other          _Z12toMonoDevicePiS_ii,@"STO_CUDA_ENTRY STV_DEFAULT"
_Z12toMonoDevicePiS_ii:
.text._Z12toMonoDevicePiS_ii:
[----:B------:R-:W-:Y:S01]  /*0000*/  LDC R1, c[0x0][0x37c] ;  /* 0x0000df00ff017b82 */ /* 0x000fe20000000800 */
[----:B------:R-:W0:Y:S07]  /*0010*/  S2R R0, SR_TID.X ;  /* 0x0000000000007919 */ /* 0x000e2e0000002100 */
[----:B------:R-:W0:Y:S01]  /*0020*/  S2UR UR6, SR_CTAID.X ;  /* 0x00000000000679c3 */ /* 0x000e220000002500 */
[----:B------:R-:W1:Y:S07]  /*0030*/  LDCU.64 UR4, c[0x0][0x390] ;  /* 0x00007200ff0477ac */ /* 0x000e6e0008000a00 */
[----:B------:R-:W0:Y:S01]  /*0040*/  LDC R7, c[0x0][0x360] ;  /* 0x0000d800ff077b82 */ /* 0x000e220000000800 */
[----:B-1----:R-:W-:Y:S01]  /*0050*/  UIMAD UR4, UR5, UR4, URZ ;  /* 0x00000004050472a4 */ /* 0x002fe2000f8e02ff */
[----:B0-----:R-:W-:-:S05]  /*0060*/  IMAD R7, R7, UR6, R0 ;  /* 0x0000000607077c24 */ /* 0x001fca000f8e0200 */
[----:B------:R-:W-:-:S13]  /*0070*/  ISETP.GE.AND P0, PT, R7, UR4, PT ;  /* 0x0000000407007c0c */ /* 0x000fda000bf06270 */
[----:B------:R-:W-:Y:S05]  /*0080*/  @P0 EXIT ;  /* 0x000000000000094d */ /* 0x000fea0003800000 */
[----:B------:R-:W0:Y:S01]  /*0090*/  LDC.64 R2, c[0x0][0x388] ;  /* 0x0000e200ff027b82 */ /* 0x000e220000000a00 */
[----:B------:R-:W1:Y:S01]  /*00a0*/  LDCU.64 UR4, c[0x0][0x358] ;  /* 0x00006b00ff0477ac */ /* 0x000e620008000a00 */
[----:B------:R-:W-:-:S04]  /*00b0*/  IMAD R5, R7, 0x3, RZ ;  /* 0x0000000307057824 */ /* 0x000fc800078e02ff */
[----:B0-----:R-:W-:Y:S02]  /*00c0*/  IMAD.WIDE R2, R5, 0x4, R2 ;  /* 0x0000000405027825 */ /* 0x001fe400078e0202 */
[----:B------:R-:W0:Y:S03]  /*00d0*/  LDC.64 R4, c[0x0][0x380] ;  /* 0x0000e000ff047b82 */ /* 0x000e260000000a00 */
[----:B-1----:R-:W2:Y:S04]  /*00e0*/  LDG.E R0, desc[UR4][R2.64] ;  /* 0x0000000402007981 */ /* 0x002ea8000c1e1900 */
[----:B------:R-:W2:Y:S04]  /*00f0*/  LDG.E R9, desc[UR4][R2.64+0x4] ;  /* 0x0000040402097981 */ /* 0x000ea8000c1e1900 */
[----:B------:R-:W2:Y:S01]  /*0100*/  LDG.E R6, desc[UR4][R2.64+0x8] ;  /* 0x0000080402067981 */ /* 0x000ea2000c1e1900 */
[----:B0-----:R-:W-:Y:S01]  /*0110*/  IMAD.WIDE R4, R7, 0x4, R4 ;  /* 0x0000000407047825 */ /* 0x001fe200078e0204 */
[----:B--2---:R-:W-:-:S04]  /*0120*/  IADD3 R0, PT, PT, R6, R9, R0 ;  /* 0x0000000906007210 */ /* 0x004fc80007ffe000 */
[----:B------:R-:W-:-:S04]  /*0130*/  ISETP.GE.AND P0, PT, R0, 0x12f, PT ;  /* 0x0000012f0000780c */ /* 0x000fc80003f06270 */
[----:B------:R-:W-:-:S05]  /*0140*/  SEL R7, RZ, 0x1, P0 ;  /* 0x00000001ff077807 */ /* 0x000fca0000000000 */
[----:B------:R-:W-:Y:S01]  /*0150*/  STG.E desc[UR4][R4.64], R7 ;  /* 0x0000000704007986 */ /* 0x000fe2000c101904 */
[----:B------:R-:W-:Y:S05]  /*0160*/  EXIT ;  /* 0x000000000000794d */ /* 0x000fea0003800000 */
.L_x_12:
        /* <DEDUP_REMOVED lines=9> */
.L_x_27:


//--------------------- .text._Z15countBlue_totalPiS_ --------------------------
	.section	.text._Z15countBlue_totalPiS_,"ax",@progbits
	.align	128
        .global         _Z15countBlue_totalPiS_
        .type           _Z15countBlue_totalPiS_,@function
        .size           _Z15countBlue_totalPiS_,(.L_x_28 - _Z15countBlue_totalPiS_)
        .other          _Z15countBlue_totalPiS_,@"STO_CUDA_ENTRY STV_DEFAULT"
_Z15countBlue_totalPiS_:
.text._Z15countBlue_totalPiS_:
[----:B------:R-:W-:Y:S01]  /*0000*/  LDC R1, c[0x0][0x37c] ;  /* 0x0000df00ff017b82 */ /* 0x000fe20000000800 */
[----:B------:R-:W0:Y:S07]  /*0010*/  S2R R0, SR_CTAID.X ;  /* 0x0000000000007919 */ /* 0x000e2e0000002500 */
[----:B------:R-:W1:Y:S01]  /*0020*/  LDC.64 R4, c[0x0][0x380] ;  /* 0x0000e000ff047b82 */ /* 0x000e620000000a00 */
[----:B------:R-:W2:Y:S01]  /*0030*/  LDCU.64 UR6, c[0x0][0x358] ;  /* 0x00006b00ff0677ac */ /* 0x000ea20008000a00 */
[----:B------:R-:W3:Y:S01]  /*0040*/  S2R R3, SR_TID.X ;  /* 0x0000000000037919 */ /* 0x000ee20000002100 */
[----:B0-----:R-:W-:-:S05]  /*0050*/  IMAD.SHL.U32 R2, R0, 0x400, RZ ;  /* 0x0000040000027824 */ /* 0x001fca00078e00ff */
[----:B---3--:R-:W-:-:S05]  /*0060*/  LOP3.LUT R7, R2, R3, RZ, 0xfc, !PT ;  /* 0x0000000302077212 */ /* 0x008fca00078efcff */
[----:B-1----:R-:W-:-:S05]  /*0070*/  IMAD.WIDE.U32 R4, R7, 0x4, R4 ;  /* 0x0000000407047825 */ /* 0x002fca00078e0004 */
[----:B--2---:R-:W2:Y:S04]  /*0080*/  LDG.E R7, desc[UR6][R4.64] ;  /* 0x0000000604077981 */ /* 0x004ea8000c1e1900 */
[----:B------:R-:W3:Y:S01]  /*0090*/  LDG.E R9, desc[UR6][R4.64+0x800] ;  /* 0x0008000604097981 */ /* 0x000ee2000c1e1900 */
[----:B------:R-:W0:Y:S01]  /*00a0*/  S2UR UR5, SR_CgaCtaId ;  /* 0x00000000000579c3 */ /* 0x000e220000008800 */
[----:B------:R-:W-:Y:S01]  /*00b0*/  UMOV UR4, 0x400 ;  /* 0x0000040000047882 */ /* 0x000fe20000000000 */
[C---:B------:R-:W-:Y:S02]  /*00c0*/  ISETP.GT.U32.AND P1, PT, R3.reuse, 0x1ff, PT ;  /* 0x000001ff0300780c */ /* 0x040fe40003f24070 */
[----:B------:R-:W-:Y:S01]  /*00d0*/  ISETP.GT.U32.AND P0, PT, R3, 0xff, PT ;  /* 0x000000ff0300780c */ /* 0x000fe20003f04070 */
[----:B0-----:R-:W-:-:S06]  /*00e0*/  ULEA UR4, UR5, UR4, 0x18 ;  /* 0x0000000405047291 */ /* 0x001fcc000f8ec0ff */
[----:B------:R-:W-:-:S05]  /*00f0*/  LEA R2, R3, UR4, 0x2 ;  /* 0x0000000403027c11 */ /* 0x000fca000f8e10ff */
[----:B--2---:R-:W-:Y:S04]  /*0100*/  STS [R2], R7 ;  /* 0x0000000702007388 */ /* 0x004fe80000000800 */
[----:B---3--:R-:W-:Y:S01]  /*0110*/  STS [R2+0x800], R9 ;  /* 0x0008000902007388 */ /* 0x008fe20000000800 */
[----:B------:R-:W-:Y:S06]  /*0120*/  BAR.SYNC.DEFER_BLOCKING 0x0 ;  /* 0x0000000000007b1d */ /* 0x000fec0000010000 */
[----:B------:R-:W-:Y:S04]  /*0130*/  @!P1 LDS R6, [R2+0x800] ;  /* 0x0008000002069984 */ /* 0x000fe80000000800 */
[----:B------:R-:W0:Y:S02]  /*0140*/  @!P1 LDS R11, [R2] ;  /* 0x00000000020b9984 */ /* 0x000e240000000800 */
[----:B0-----:R-:W-:-:S05]  /*0150*/  @!P1 IMAD.IADD R11, R6, 0x1, R11 ;  /* 0x00000001060b9824 */ /* 0x001fca00078e020b */
[----:B------:R-:W-:Y:S01]  /*0160*/  @!P1 STS [R2], R11 ;  /* 0x0000000b02009388 */ /* 0x000fe20000000800 */
[----:B------:R-:W-:Y:S01]  /*0170*/  BAR.SYNC.DEFER_BLOCKING 0x0 ;  /* 0x0000000000007b1d */ /* 0x000fe20000010000 */
[----:B------:R-:W-:-:S05]  /*0180*/  ISETP.GT.U32.AND P1, PT, R3, 0x7f, PT ;  /* 0x0000007f0300780c */ /* 0x000fca0003f24070 */
        /* <DEDUP_REMOVED lines=41> */
[----:B------:R-:W-:-:S05]  /*0420*/  ISETP.NE.AND P0, PT, R3, RZ, PT ;  /* 0x000000ff0300720c */ /* 0x000fca0003f05270 */
[----:B------:R-:W-:Y:S04]  /*0430*/  @!P1 LDS R4, [R2+0x8] ;  /* 0x0000080002049984 */ /* 0x000fe80000000800 */
[----:B------:R-:W0:Y:S02]  /*0440*/  @!P1 LDS R7, [R2] ;  /* 0x0000000002079984 */ /* 0x000e240000000800 */
[----:B0-----:R-:W-:-:S05]  /*0450*/  @!P1 IMAD.IADD R7, R4, 0x1, R7 ;  /* 0x0000000104079824 */ /* 0x001fca00078e0207 */
[----:B------:R-:W-:Y:S01]  /*0460*/  @!P1 STS [R2], R7 ;  /* 0x0000000702009388 */ /* 0x000fe20000000800 */
[----:B------:R-:W-:Y:S01]  /*0470*/  BAR.SYNC.DEFER_BLOCKING 0x0 ;  /* 0x0000000000007b1d */ /* 0x000fe20000010000 */
[----:B------:R-:W-:-:S05]  /*0480*/  ISETP.NE.AND P1, PT, R3, R0, PT ;  /* 0x000000000300720c */ /* 0x000fca0003f25270 */
[----:B------:R-:W-:Y:S04]  /*0490*/  @!P0 LDS R4, [UR4+0x4] ;  /* 0x00000404ff048984 */ /* 0x000fe80008000800 */
[----:B------:R-:W0:Y:S02]  /*04a0*/  @!P0 LDS R9, [R2] ;  /* 0x0000000002098984 */ /* 0x000e240000000800 */
[----:B0-----:R-:W-:-:S05]  /*04b0*/  @!P0 IMAD.IADD R9, R4, 0x1, R9 ;  /* 0x0000000104098824 */ /* 0x001fca00078e0209 */
[----:B------:R0:W-:Y:S01]  /*04c0*/  @!P0 STS [R2], R9 ;  /* 0x0000000902008388 */ /* 0x0001e20000000800 */
[----:B------:R-:W-:Y:S06]  /*04d0*/  BAR.SYNC.DEFER_BLOCKING 0x0 ;  /* 0x0000000000007b1d */ /* 0x000fec0000010000 */
[----:B------:R-:W-:Y:S05]  /*04e0*/  @P1 EXIT ;  /* 0x000000000000194d */ /* 0x000fea0003800000 */
[----:B------:R-:W1:Y:S01]  /*04f0*/  LDS R5, [UR4] ;  /* 0x00000004ff057984 */ /* 0x000e620008000800 */
[----:B0-----:R-:W0:Y:S02]  /*0500*/  LDC.64 R2, c[0x0][0x388] ;  /* 0x0000e200ff027b82 */ /* 0x001e240000000a00 */
[----:B0-----:R-:W-:-:S05]  /*0510*/  IMAD.WIDE.U32 R2, R0, 0x4, R2 ;  /* 0x0000000400027825 */ /* 0x001fca00078e0002 */
[----:B-1----:R-:W-:Y:S01]  /*0520*/  STG.E desc[UR6][R2.64], R5 ;  /* 0x0000000502007986 */ /* 0x002fe2000c101906 */
[----:B------:R-:W-:Y:S05]  /*0530*/  EXIT ;  /* 0x000000000000794d */ /* 0x000fea0003800000 */
.L_x_13:
        /* <DEDUP_REMOVED lines=12> */
.L_x_28:


//--------------------- .text._Z16countBlue_perRowPiS_ --------------------------
	.section	.text._Z16countBlue_perRowPiS_,"ax",@progbits
	.align	128
        .global         _Z16countBlue_perRowPiS_
        .type           _Z16countBlue_perRowPiS_,@function
        .size           _Z16countBlue_perRowPiS_,(.L_x_29 - _Z16countBlue_perRowPiS_)
        .other          _Z16countBlue_perRowPiS_,@"STO_CUDA_ENTRY STV_DEFAULT"
_Z16countBlue_perRowPiS_:
.text._Z16countBlue_perRowPiS_:
[----:B------:R-:W-:Y:S01]  /*0000*/  LDC R1, c[0x0][0x37c] ;  /* 0x0000df00ff017b82 */ /* 0x000fe20000000800 */
[----:B------:R-:W0:Y:S07]  /*0010*/  S2R R0, SR_CTAID.Y ;  /* 0x0000000000007919 */ /* 0x000e2e0000002600 */
        /* <DEDUP_REMOVED lines=17> */
[----:B------:R-:W-:Y:S04]  /*0130*/  LDS R6, [R2+0x1000] ;  /* 0x0010000002067984 */ /* 0x000fe80000000800 */
[----:B------:R-:W0:Y:S02]  /*0140*/  LDS R11, [R2] ;  /* 0x00000000020b7984 */ /* 0x000e240000000800 */
[----:B0-----:R-:W-:-:S05]  /*0150*/  IMAD.IADD R11, R6, 0x1, R11 ;  /* 0x00000001060b7824 */ /* 0x001fca00078e020b */
[----:B------:R-:W-:Y:S01]  /*0160*/  STS [R2], R11 ;  /* 0x0000000b02007388 */ /* 0x000fe20000000800 */
        /* <DEDUP_REMOVED lines=27> */
[----:B0-----:R-:W-:-:S05]  /*0320*/  @!P1 IADD3 R7, PT, PT, R4, R7, RZ ;  /* 0x0000000704079210 */ /* 0x001fca0007ffe0ff */
        /* <DEDUP_REMOVED lines=23> */
[----:B0-----:R-:W-:-:S05]  /*04a0*/  @!P1 IADD3 R9, PT, PT, R4, R9, RZ ;  /* 0x0000000904099210 */ /* 0x001fca0007ffe0ff */
        /* <DEDUP_REMOVED lines=9> */
[----:B0-----:R-:W0:Y:S01]  /*0540*/  LDS R5, [UR4] ;  /* 0x00000004ff057984 */ /* 0x001e220008000800 */
[----:B------:R-:W1:Y:S02]  /*0550*/  LDC.64 R2, c[0x0][0x388] ;  /* 0x0000e200ff027b82 */ /* 0x000e640000000a00 */
[----:B-1----:R-:W-:-:S05]  /*0560*/  IMAD.WIDE.U32 R2, R0, 0x4, R2 ;  /* 0x0000000400027825 */ /* 0x002fca00078e0002 */
[----:B0-----:R-:W-:Y:S01]  /*0570*/  STG.E desc[UR6][R2.64], R5 ;  /* 0x0000000502007986 */ /* 0x001fe2000c101906 */
[----:B------:R-:W-:Y:S05]  /*0580*/  EXIT ;  /* 0x000000000000794d */ /* 0x000fea0003800000 */
.L_x_14:
        /* <DEDUP_REMOVED lines=15> */
.L_x_29:


//--------------------- .text._Z10verifyBluePiS_  --------------------------
	.section	.text._Z10verifyBluePiS_,"ax",@progbits
	.align	128
        .global         _Z10verifyBluePiS_
        .type           _Z10verifyBluePiS_,@function
        .size           _Z10verifyBluePiS_,(.L_x_30 - _Z10verifyBluePiS_)
        .other          _Z10verifyBluePiS_,@"STO_CUDA_ENTRY STV_DEFAULT"
_Z10verifyBluePiS_:
.text._Z10verifyBluePiS_:
[----:B------:R-:W-:Y:S01]  /*0000*/  LDC R1, c[0x0][0x37c] ;  /* 0x0000df00ff017b82 */ /* 0x000fe20000000800 */
[----:B------:R-:W0:Y:S07]  /*0010*/  S2R R3, SR_TID.X ;  /* 0x0000000000037919 */ /* 0x000e2e0000002100 */
[----:B------:R-:W0:Y:S01]  /*0020*/  S2UR UR4, SR_CTAID.X ;  /* 0x00000000000479c3 */ /* 0x000e220000002500 */
[----:B------:R-:W-:Y:S01]  /*0030*/  BSSY.RECONVERGENT B0, `(.L_x_15) ;  /* 0x000001d000007945 */ /* 0x000fe20003800200 */
[----:B------:R-:W1:Y:S06]  /*0040*/  S2R R5, SR_TID.Y ;  /* 0x0000000000057919 */ /* 0x000e6c0000002200 */
[----:B------:R-:W0:Y:S08]  /*0050*/  LDC R0, c[0x0][0x360] ;  /* 0x0000d800ff007b82 */ /* 0x000e300000000800 */
[----:B------:R-:W1:Y:S08]  /*0060*/  S2UR UR6, SR_CTAID.Y ;  /* 0x00000000000679c3 */ /* 0x000e700000002600 */
[----:B------:R-:W1:Y:S01]  /*0070*/  LDC R2, c[0x0][0x364] ;  /* 0x0000d900ff027b82 */ /* 0x000e620000000800 */
[----:B0-----:R-:W-:Y:S01]  /*0080*/  IMAD R0, R0, UR4, R3 ;  /* 0x0000000400007c24 */ /* 0x001fe2000f8e0203 */
[----:B------:R-:W0:Y:S04]  /*0090*/  LDCU.64 UR4, c[0x0][0x358] ;  /* 0x00006b00ff0477ac */ /* 0x000e280008000a00 */
[----:B------:R-:W-:Y:S01]  /*00a0*/  ISETP.GT.AND P0, PT, R0, 0x4af, PT ;  /* 0x000004af0000780c */ /* 0x000fe20003f04270 */
[----:B-1----:R-:W-:-:S04]  /*00b0*/  IMAD R3, R2, UR6, R5 ;  /* 0x0000000602037c24 */ /* 0x002fc8000f8e0205 */
[C---:B------:R-:W-:Y:S01]  /*00c0*/  IMAD R0, R3.reuse, 0x4b0, R0 ;  /* 0x000004b003007824 */ /* 0x040fe200078e0200 */
[----:B------:R-:W-:-:S03]  /*00d0*/  ISETP.GT.U32.OR P0, PT, R3, 0x257, P0 ;  /* 0x000002570300780c */ /* 0x000fc60000704470 */
[----:B------:R-:W-:-:S10]  /*00e0*/  IMAD R7, R3, 0x350, R0 ;  /* 0x0000035003077824 */ /* 0x000fd400078e0200 */
[----:B0-----:R-:W-:Y:S05]  /*00f0*/  @P0 BRA `(.L_x_16) ;  /* 0x0000000000400947 */ /* 0x001fea0003800000 */
[----:B------:R-:W0:Y:S01]  /*0100*/  LDC.64 R2, c[0x0][0x380] ;  /* 0x0000e000ff027b82 */ /* 0x000e220000000a00 */
[----:B------:R-:W-:-:S04]  /*0110*/  IMAD R5, R0, 0x3, RZ ;  /* 0x0000000300057824 */ /* 0x000fc800078e02ff */
[----:B0-----:R-:W-:-:S05]  /*0120*/  IMAD.WIDE R2, R5, 0x4, R2 ;  /* 0x0000000405027825 */ /* 0x001fca00078e0202 */
[----:B------:R-:W2:Y:S02]  /*0130*/  LDG.E R0, desc[UR4][R2.64] ;  /* 0x0000000402007981 */ /* 0x000ea4000c1e1900 */
[----:B--2---:R-:W-:-:S13]  /*0140*/  ISETP.GT.AND P0, PT, R0, 0xaf, PT ;  /* 0x000000af0000780c */ /* 0x004fda0003f04270 */
[----:B------:R-:W-:Y:S05]  /*0150*/  @P0 BRA `(.L_x_16) ;  /* 0x0000000000280947 */ /* 0x000fea0003800000 */
[----:B------:R-:W2:Y:S02]  /*0160*/  LDG.E R0, desc[UR4][R2.64+0x4] ;  /* 0x0000040402007981 */ /* 0x000ea4000c1e1900 */
[----:B--2---:R-:W-:-:S13]  /*0170*/  ISETP.GT.AND P0, PT, R0, 0xaf, PT ;  /* 0x000000af0000780c */ /* 0x004fda0003f04270 */
[----:B------:R-:W-:Y:S05]  /*0180*/  @P0 BRA `(.L_x_16) ;  /* 0x00000000001c0947 */ /* 0x000fea0003800000 */
[----:B------:R-:W2:Y:S02]  /*0190*/  LDG.E R2, desc[UR4][R2.64+0x8] ;  /* 0x0000080402027981 */ /* 0x000ea4000c1e1900 */
[----:B--2---:R-:W-:-:S13]  /*01a0*/  ISETP.GE.AND P0, PT, R2, 0x80, PT ;  /* 0x000000800200780c */ /* 0x004fda0003f06270 */
[----:B------:R-:W0:Y:S01]  /*01b0*/  @P0 LDC.64 R4, c[0x0][0x388] ;  /* 0x0000e200ff040b82 */ /* 0x000e220000000a00 */
[----:B------:R-:W-:Y:S01]  /*01c0*/  @P0 MOV R9, 0x1 ;  /* 0x0000000100090802 */ /* 0x000fe20000000f00 */
[----:B0-----:R-:W-:-:S05]  /*01d0*/  @P0 IMAD.WIDE R4, R7, 0x4, R4 ;  /* 0x0000000407040825 */ /* 0x001fca00078e0204 */
[----:B------:R0:W-:Y:S01]  /*01e0*/  @P0 STG.E desc[UR4][R4.64], R9 ;  /* 0x0000000904000986 */ /* 0x0001e2000c101904 */
[----:B------:R-:W-:Y:S05]  /*01f0*/  @P0 EXIT ;  /* 0x000000000000094d */ /* 0x000fea0003800000 */
.L_x_16:
[----:B------:R-:W-:Y:S05]  /*0200*/  BSYNC.RECONVERGENT B0 ;  /* 0x0000000000007941 */ /* 0x000fea0003800200 */
.L_x_15:
[----:B------:R-:W1:Y:S02]  /*0210*/  LDC.64 R2, c[0x0][0x388] ;  /* 0x0000e200ff027b82 */ /* 0x000e640000000a00 */
[----:B-1----:R-:W-:-:S05]  /*0220*/  IMAD.WIDE R2, R7, 0x4, R2 ;  /* 0x0000000407027825 */ /* 0x002fca00078e0202 */
[----:B------:R-:W-:Y:S01]  /*0230*/  STG.E desc[UR4][R2.64], RZ ;  /* 0x000000ff02007986 */ /* 0x000fe2000c101904 */
[----:B------:R-:W-:Y:S05]  /*0240*/  EXIT ;  /* 0x000000000000794d */ /* 0x000fea0003800000 */
.L_x_17:
        /* <DEDUP_REMOVED lines=11> */
.L_x_30:


//--------------------- .text._Z22stripEliminationDevicePiS_ii --------------------------
	.section	.text._Z22stripEliminationDevicePiS_ii,"ax",@progbits
	.align	128
        .global         _Z22stripEliminationDevicePiS_ii
        .type           _Z22stripEliminationDevicePiS_ii,@function
        .size           _Z22stripEliminationDevicePiS_ii,(.L_x_31 - _Z22stripEliminationDevicePiS_ii)
        .other          _Z22stripEliminationDevicePiS_ii,@"STO_CUDA_ENTRY STV_DEFAULT"
_Z22stripEliminationDevicePiS_ii:
.text._Z22stripEliminationDevicePiS_ii:
[----:B------:R-:W-:Y:S01]  /*0000*/  LDC R1, c[0x0][0x37c] ;  /* 0x0000df00ff017b82 */ /* 0x000fe20000000800 */
[----:B------:R-:W0:Y:S07]  /*0010*/  S2R R13, SR_TID.X ;  /* 0x00000000000d7919 */ /* 0x000e2e0000002100 */
[----:B------:R-:W1:Y:S01]  /*0020*/  S2UR UR4, SR_CTAID.X ;  /* 0x00000000000479c3 */ /* 0x000e620000002500 */
[----:B------:R-:W2:Y:S01]  /*0030*/  LDCU UR5, c[0x0][0x394] ;  /* 0x00007280ff0577ac */ /* 0x000ea20008000800 */
[----:B------:R-:W-:Y:S01]  /*0040*/  IMAD.MOV.U32 R19, RZ, RZ, RZ ;  /* 0x000000ffff137224 */ /* 0x000fe200078e00ff */
[----:B------:R-:W3:Y:S01]  /*0050*/  S2R R15, SR_CTAID.Y ;  /* 0x00000000000f7919 */ /* 0x000ee20000002600 */
[----:B------:R-:W4:Y:S04]  /*0060*/  LDCU.64 UR6, c[0x0][0x358] ;  /* 0x00006b00ff0677ac */ /* 0x000f280008000a00 */
[----:B------:R-:W1:Y:S08]  /*0070*/  LDC R7, c[0x0][0x360] ;  /* 0x0000d800ff077b82 */ /* 0x000e700000000800 */
[----:B------:R-:W5:Y:S01]  /*0080*/  LDC.64 R4, c[0x0][0x380] ;  /* 0x0000e000ff047b82 */ /* 0x000f620000000a00 */
[----:B-1----:R-:W-:-:S04]  /*0090*/  IMAD R0, R7, UR4, RZ ;  /* 0x0000000407007c24 */ /* 0x002fc8000f8e02ff */
[----:B0-----:R-:W-:-:S04]  /*00a0*/  IMAD R0, R0, 0x2, R13 ;  /* 0x0000000200007824 */ /* 0x001fc800078e020d */
[C---:B------:R-:W-:Y:S01]  /*00b0*/  IMAD.IADD R2, R0.reuse, 0x1, R7 ;  /* 0x0000000100027824 */ /* 0x040fe200078e0207 */
[----:B--2---:R-:W-:Y:S01]  /*00c0*/  ISETP.GE.U32.AND P1, PT, R0, UR5, PT ;  /* 0x0000000500007c0c */ /* 0x004fe2000bf26070 */
[C---:B---3--:R-:W-:Y:S02]  /*00d0*/  IMAD R9, R15.reuse, UR5, R0 ;  /* 0x000000050f097c24 */ /* 0x048fe4000f8e0200 */
[----:B------:R-:W-:Y:S01]  /*00e0*/  IMAD R17, R15, UR5, R2 ;  /* 0x000000050f117c24 */ /* 0x000fe2000f8e0202 */
[----:B------:R-:W-:Y:S01]  /*00f0*/  ISETP.GE.U32.AND P0, PT, R2, UR5, PT ;  /* 0x0000000502007c0c */ /* 0x000fe2000bf06070 */
[----:B-----5:R-:W-:-:S04]  /*0100*/  IMAD.WIDE.U32 R2, R9, 0x4, R4 ;  /* 0x0000000409027825 */ /* 0x020fc800078e0004 */
[----:B------:R-:W-:-:S04]  /*0110*/  IMAD.WIDE.U32 R4, R17, 0x4, R4 ;  /* 0x0000000411047825 */ /* 0x000fc800078e0004 */
[----:B----4-:R-:W2:Y:S04]  /*0120*/  @!P1 LDG.E R19, desc[UR6][R2.64] ;  /* 0x0000000602139981 */ /* 0x010ea8000c1e1900 */
[----:B------:R-:W3:Y:S01]  /*0130*/  @!P0 LDG.E R11, desc[UR6][R4.64] ;  /* 0x00000006040b8981 */ /* 0x000ee2000c1e1900 */
[----:B------:R-:W0:Y:S01]  /*0140*/  S2UR UR5, SR_CgaCtaId ;  /* 0x00000000000579c3 */ /* 0x000e220000008800 */
[----:B------:R-:W-:Y:S01]  /*0150*/  HFMA2 R6, -RZ, RZ, 0, 0 ;  /* 0x00000000ff067431 */ /* 0x000fe200000001ff */
[----:B------:R-:W-:Y:S02]  /*0160*/  UMOV UR4, 0x400 ;  /* 0x0000040000047882 */ /* 0x000fe40000000000 */
[----:B0-----:R-:W-:-:S06]  /*0170*/  ULEA UR4, UR5, UR4, 0x18 ;  /* 0x0000000405047291 */ /* 0x001fcc000f8ec0ff */
[----:B------:R-:W-:Y:S01]  /*0180*/  LEA R0, R13, UR4, 0x2 ;  /* 0x000000040d007c11 */ /* 0x000fe2000f8e10ff */
[----:B--2---:R-:W-:-:S04]  /*0190*/  @!P1 IMAD.MOV.U32 R6, RZ, RZ, R19 ;  /* 0x000000ffff069224 */ /* 0x004fc800078e0013 */
[----:B------:R0:W-:Y:S01]  /*01a0*/  STS [R0], R19 ;  /* 0x0000001300007388 */ /* 0x0001e20000000800 */
[----:B------:R-:W-:Y:S01]  /*01b0*/  ISETP.GE.U32.AND P1, PT, R7, 0x2, PT ;  /* 0x000000020700780c */ /* 0x000fe20003f26070 */
[----:B---3--:R-:W-:-:S05]  /*01c0*/  @!P0 IMAD.IADD R11, R11, 0x1, R6 ;  /* 0x000000010b0b8824 */ /* 0x008fca00078e0206 */
[----:B------:R0:W-:Y:S07]  /*01d0*/  @!P0 STS [R0], R11 ;  /* 0x0000000b00008388 */ /* 0x0001ee0000000800 */
[----:B------:R-:W-:Y:S05]  /*01e0*/  @!P1 BRA `(.L_x_18) ;  /* 0x00000000002c9947 */ /* 0x000fea0003800000 */
.L_x_19:
[----:B------:R-:W-:Y:S01]  /*01f0*/  BAR.SYNC.DEFER_BLOCKING 0x0 ;  /* 0x0000000000007b1d */ /* 0x000fe20000010000 */
[----:B------:R-:W-:-:S04]  /*0200*/  SHF.R.U32.HI R8, RZ, 0x1, R7 ;  /* 0x00000001ff087819 */ /* 0x000fc80000011607 */
[----:B------:R-:W-:-:S13]  /*0210*/  ISETP.GE.U32.AND P0, PT, R13, R8, PT ;  /* 0x000000080d00720c */ /* 0x000fda0003f06070 */
[----:B------:R-:W-:Y:S01]  /*0220*/  @!P0 LEA R6, R8, R0, 0x2 ;  /* 0x0000000008068211 */ /* 0x000fe200078e10ff */
[----:B0-----:R-:W-:Y:S05]  /*0230*/  @!P0 LDS R11, [R0] ;  /* 0x00000000000b8984 */ /* 0x001fea0000000800 */
[----:B------:R-:W0:Y:S02]  /*0240*/  @!P0 LDS R6, [R6] ;  /* 0x0000000006068984 */ /* 0x000e240000000800 */
[----:B0-----:R-:W-:-:S05]  /*0250*/  @!P0 IMAD.IADD R11, R6, 0x1, R11 ;  /* 0x00000001060b8824 */ /* 0x001fca00078e020b */
[----:B------:R1:W-:Y:S01]  /*0260*/  @!P0 STS [R0], R11 ;  /* 0x0000000b00008388 */ /* 0x0003e20000000800 */
[----:B------:R-:W-:Y:S02]  /*0270*/  ISETP.GT.U32.AND P0, PT, R7, 0x3, PT ;  /* 0x000000030700780c */ /* 0x000fe40003f04070 */
[----:B------:R-:W-:-:S11]  /*0280*/  MOV R7, R8 ;  /* 0x0000000800077202 */ /* 0x000fd60000000f00 */
[----:B-1----:R-:W-:Y:S05]  /*0290*/  @P0 BRA `(.L_x_19) ;  /* 0xfffffffc00d40947 */ /* 0x002fea000383ffff */
.L_x_18:
[----:B------:R-:W1:Y:S08]  /*02a0*/  S2UR UR5, SR_CgaCtaId ;  /* 0x00000000000579c3 */ /* 0x000e700000008800 */
[----:B------:R-:W-:Y:S01]  /*02b0*/  BAR.SYNC.DEFER_BLOCKING 0x0 ;  /* 0x0000000000007b1d */ /* 0x000fe20000010000 */
[----:B------:R-:W-:-:S05]  /*02c0*/  ISETP.NE.AND P0, PT, R13, RZ, PT ;  /* 0x000000ff0d00720c */ /* 0x000fca0003f05270 */
[----:B------:R-:W-:-:S08]  /*02d0*/  UMOV UR4, 0x400 ;  /* 0x0000040000047882 */ /* 0x000fd00000000000 */
[----:B------:R-:W2:Y:S01]  /*02e0*/  @!P0 LDC.64 R6, c[0x0][0x388] ;  /* 0x0000e200ff068b82 */ /* 0x000ea20000000a00 */
[----:B-1----:R-:W-:-:S09]  /*02f0*/  ULEA UR4, UR5, UR4, 0x18 ;  /* 0x0000000405047291 */ /* 0x002fd2000f8ec0ff */
[----:B0-----:R-:W0:Y:S01]  /*0300*/  LDS R11, [UR4] ;  /* 0x00000004ff0b7984 */ /* 0x001e220008000800 */
[----:B--2---:R-:W-:Y:S01]  /*0310*/  @!P0 IMAD.WIDE.U32 R6, R15, 0x4, R6 ;  /* 0x000000040f068825 */ /* 0x004fe200078e0006 */
[----:B0-----:R-:W-:-:S04]  /*0320*/  ISETP.GE.AND P1, PT, R11, 0x1f5, PT ;  /* 0x000001f50b00780c */ /* 0x001fc80003f26270 */
[----:B------:R0:W-:Y:S09]  /*0330*/  @!P0 STG.E desc[UR6][R6.64], R11 ;  /* 0x0000000b06008986 */ /* 0x0001f2000c101906 */
[----:B------:R-:W-:Y:S05]  /*0340*/  @!P1 EXIT ;  /* 0x000000000000994d */ /* 0x000fea0003800000 */
[----:B------:R-:W1:Y:S02]  /*0350*/  LDCU.64 UR4, c[0x0][0x390] ;  /* 0x00007200ff0477ac */ /* 0x000e640008000a00 */
[----:B-1----:R-:W-:-:S06]  /*0360*/  UIMAD UR4, UR5, UR4, URZ ;  /* 0x00000004050472a4 */ /* 0x002fcc000f8e02ff */
[----:B------:R-:W-:Y:S02]  /*0370*/  ISETP.GE.U32.AND P0, PT, R9, UR4, PT ;  /* 0x0000000409007c0c */ /* 0x000fe4000bf06070 */
[----:B------:R-:W-:-:S11]  /*0380*/  ISETP.GE.U32.AND P1, PT, R17, UR4, PT ;  /* 0x0000000411007c0c */ /* 0x000fd6000bf26070 */
[----:B------:R1:W-:Y:S02]  /*0390*/  @!P0 STG.E desc[UR6][R2.64], RZ ;  /* 0x000000ff02008986 */ /* 0x0003e4000c101906 */
[----:B------:R-:W-:Y:S05]  /*03a0*/  @P1 EXIT ;  /* 0x000000000000194d */ /* 0x000fea0003800000 */
[----:B------:R-:W-:Y:S01]  /*03b0*/  STG.E desc[UR6][R4.64], RZ ;  /* 0x000000ff04007986 */ /* 0x000fe2000c101906 */
[----:B------:R-:W-:Y:S05]  /*03c0*/  EXIT ;  /* 0x000000000000794d */ /* 0x000fea0003800000 */
.L_x_20:
        /* <DEDUP_REMOVED lines=11> */
.L_x_31:


//--------------------- .text._Z6knnPCAPfS_i      --------------------------
	.section	.text._Z6knnPCAPfS_i,"ax",@progbits
	.align	128
        .global         _Z6knnPCAPfS_i
        .type           _Z6knnPCAPfS_i,@function
        .size           _Z6knnPCAPfS_i,(.L_x_32 - _Z6knnPCAPfS_i)
        .other          _Z6knnPCAPfS_i,@"STO_CUDA_ENTRY STV_DEFAULT"
_Z6knnPCAPfS_i:
.text._Z6knnPCAPfS_i:
[----:B------:R-:W-:Y:S01]  /*0000*/  LDC R1, c[0x0][0x37c] ;  /* 0x0000df00ff017b82 */ /* 0x000fe20000000800 */
[----:B------:R-:W0:Y:S07]  /*0010*/  S2R R0, SR_TID.X ;  /* 0x0000000000007919 */ /* 0x000e2e0000002100 */
[----:B------:R-:W1:Y:S01]  /*0020*/  LDC.64 R4, c[0x0][0x380] ;  /* 0x0000e000ff047b82 */ /* 0x000e620000000a00 */
[----:B------:R-:W2:Y:S01]  /*0030*/  LDCU.64 UR8, c[0x0][0x358] ;  /* 0x00006b00ff0877ac */ /* 0x000ea20008000a00 */
[----:B------:R-:W0:Y:S06]  /*0040*/  S2R R9, SR_CTAID.X ;  /* 0x0000000000097919 */ /* 0x000e2c0000002500 */
[----:B------:R-:W3:Y:S01]  /*0050*/  LDC R6, c[0x0][0x390] ;  /* 0x0000e400ff067b82 */ /* 0x000ee20000000800 */
[----:B0-----:R-:W-:-:S04]  /*0060*/  IMAD R3, R9, 0x40, R0 ;  /* 0x0000004009037824 */ /* 0x001fc800078e0200 */
[----:B-1----:R-:W-:-:S05]  /*0070*/  IMAD.WIDE.U32 R4, R3, 0x4, R4 ;  /* 0x0000000403047825 */ /* 0x002fca00078e0004 */
[----:B--2---:R-:W2:Y:S04]  /*0080*/  LDG.E R3, desc[UR8][R4.64] ;  /* 0x0000000804037981 */ /* 0x004ea8000c1e1900 */
[----:B------:R-:W4:Y:S01]  /*0090*/  LDG.E R7, desc[UR8][R4.64+0x80] ;  /* 0x0000800804077981 */ /* 0x000f22000c1e1900 */
[----:B------:R-:W0:Y:S01]  /*00a0*/  S2UR UR6, SR_CgaCtaId ;  /* 0x00000000000679c3 */ /* 0x000e220000008800 */
[----:B------:R-:W-:Y:S01]  /*00b0*/  UMOV UR4, 0x400 ;  /* 0x0000040000047882 */ /* 0x000fe20000000000 */
[----:B---3--:R-:W-:Y:S01]  /*00c0*/  ISETP.GE.AND P0, PT, R6, 0x1, PT ;  /* 0x000000010600780c */ /* 0x008fe20003f06270 */
[----:B------:R-:W-:-:S04]  /*00d0*/  UIADD3 UR5, UPT, UPT, UR4, 0x100, URZ ;  /* 0x0000010004057890 */ /* 0x000fc8000fffe0ff */
[----:B0-----:R-:W-:-:S06]  /*00e0*/  ULEA UR5, UR6, UR5, 0x18 ;  /* 0x0000000506057291 */ /* 0x001fcc000f8ec0ff */
[----:B------:R-:W-:-:S05]  /*00f0*/  LEA R2, R0, UR5, 0x2 ;  /* 0x0000000500027c11 */ /* 0x000fca000f8e10ff */
[----:B--2---:R0:W-:Y:S04]  /*0100*/  STS [R2], R3 ;  /* 0x0000000302007388 */ /* 0x0041e80000000800 */
[----:B----4-:R0:W-:Y:S01]  /*0110*/  STS [R2+0x80], R7 ;  /* 0x0000800702007388 */ /* 0x0101e20000000800 */
[----:B------:R-:W-:Y:S05]  /*0120*/  @!P0 EXIT ;  /* 0x000000000000894d */ /* 0x000fea0003800000 */
[----:B0-----:R-:W-:Y:S01]  /*0130*/  HFMA2 R3, -RZ, RZ, 0, 7.62939453125e-06 ;  /* 0x00000080ff037431 */ /* 0x001fe200000001ff */
[----:B------:R-:W-:Y:S01]  /*0140*/  ULEA UR4, UR6, UR4, 0x18 ;  /* 0x0000000406047291 */ /* 0x000fe2000f8ec0ff */
[----:B------:R-:W-:Y:S01]  /*0150*/  IMAD.MOV.U32 R5, RZ, RZ, R9 ;  /* 0x000000ffff057224 */ /* 0x000fe200078e0009 */
[----:B------:R-:W-:Y:S02]  /*0160*/  IADD3 R6, PT, PT, -R6, RZ, RZ ;  /* 0x000000ff06067210 */ /* 0x000fe40007ffe1ff */
[C---:B------:R-:W-:Y:S02]  /*0170*/  IMAD R4, R0.reuse, 0x4, R3 ;  /* 0x0000000400047824 */ /* 0x040fe400078e0203 */
[----:B------:R-:W-:-:S07]  /*0180*/  LEA R3, R0, UR4, 0x2 ;  /* 0x0000000400037c11 */ /* 0x000fce000f8e10ff */
.L_x_21:
[----:B0-----:R0:W1:Y:S01]  /*0190*/  LDC R8, c[0x3][R4+-0x80] ;  /* 0x00ffe00004087b82 */ /* 0x0010620000000800 */
[----:B------:R-:W-:Y:S01]  /*01a0*/  ISETP.GT.U32.AND P1, PT, R0, 0x1f, PT ;  /* 0x0000001f0000780c */ /* 0x000fe20003f24070 */
[----:B------:R-:W-:Y:S01]  /*01b0*/  VIADD R6, R6, 0x1 ;  /* 0x0000000106067836 */ /* 0x000fe20000000000 */
[C---:B------:R-:W-:Y:S02]  /*01c0*/  ISETP.GT.U32.AND P0, PT, R0.reuse, 0xf, PT ;  /* 0x0000000f0000780c */ /* 0x040fe40003f04070 */
[----:B------:R-:W-:-:S03]  /*01d0*/  ISETP.NE.AND P2, PT, R0, RZ, PT ;  /* 0x000000ff0000720c */ /* 0x000fc60003f45270 */
[----:B------:R0:W2:Y:S02]  /*01e0*/  LDC R10, c[0x3][R4] ;  /* 0x00c00000040a7b82 */ /* 0x0000a40000000800 */
[----:B0-----:R-:W-:-:S08]  /*01f0*/  IADD3 R4, PT, PT, R4, 0x100, RZ ;  /* 0x0000010004047810 */ /* 0x001fd00007ffe0ff */
[----:B------:R-:W0:Y:S01]  /*0200*/  @!P2 S2R R9, SR_CgaCtaId ;  /* 0x000000000009a919 */ /* 0x000e220000008800 */
[----:B-1----:R-:W-:Y:S04]  /*0210*/  STS [R3], R8 ;  /* 0x0000000803007388 */ /* 0x002fe80000000800 */
[----:B--2---:R-:W-:Y:S01]  /*0220*/  STS [R3+0x80], R10 ;  /* 0x0000800a03007388 */ /* 0x004fe20000000800 */
[----:B------:R-:W-:Y:S06]  /*0230*/  BAR.SYNC.DEFER_BLOCKING 0x0 ;  /* 0x0000000000007b1d */ /* 0x000fec0000010000 */
[----:B------:R-:W-:Y:S04]  /*0240*/  LDS R7, [R3] ;  /* 0x0000000003077984 */ /* 0x000fe80000000800 */
[----:B------:R-:W1:Y:S02]  /*0250*/  LDS R12, [R2] ;  /* 0x00000000020c7984 */ /* 0x000e640000000800 */
[----:B-1----:R-:W-:-:S04]  /*0260*/  FADD R7, R7, -R12 ;  /* 0x8000000c07077221 */ /* 0x002fc80000000000 */
[----:B------:R-:W-:Y:S02]  /*0270*/  FMUL R12, R7, R7 ;  /* 0x00000007070c7220 */ /* 0x000fe40000400000 */
[----:B------:R-:W-:Y:S04]  /*0280*/  LDS R7, [R3+0x80] ;  /* 0x0000800003077984 */ /* 0x000fe80000000800 */
[----:B------:R-:W-:Y:S04]  /*0290*/  STS [R3], R12 ;  /* 0x0000000c03007388 */ /* 0x000fe80000000800 */
[----:B------:R-:W1:Y:S02]  /*02a0*/  LDS R14, [R2+0x80] ;  /* 0x00008000020e7984 */ /* 0x000e640000000800 */
[----:B-1----:R-:W-:-:S02]  /*02b0*/  FADD R7, R7, -R14 ;  /* 0x8000000e07077221 */ /* 0x002fc40000000000 */
[----:B------:R-:W1:Y:S02]  /*02c0*/  @!P2 S2R R14, SR_CgaCtaId ;  /* 0x00000000000ea919 */ /* 0x000e640000008800 */
[----:B------:R-:W-:-:S05]  /*02d0*/  FMUL R8, R7, R7 ;  /* 0x0000000707087220 */ /* 0x000fca0000400000 */
[----:B------:R-:W-:Y:S01]  /*02e0*/  STS [R3+0x80], R8 ;  /* 0x0000800803007388 */ /* 0x000fe20000000800 */
[----:B------:R-:W-:Y:S06]  /*02f0*/  BAR.SYNC.DEFER_BLOCKING 0x0 ;  /* 0x0000000000007b1d */ /* 0x000fec0000010000 */
[----:B------:R-:W-:Y:S04]  /*0300*/  @!P1 LDS R7, [R3+0x80] ;  /* 0x0000800003079984 */ /* 0x000fe80000000800 */
[----:B------:R-:W2:Y:S02]  /*0310*/  @!P1 LDS R10, [R3] ;  /* 0x00000000030a9984 */ /* 0x000ea40000000800 */
[----:B--2---:R-:W-:-:S05]  /*0320*/  @!P1 FADD R10, R7, R10 ;  /* 0x0000000a070a9221 */ /* 0x004fca0000000000 */
[----:B------:R-:W-:Y:S01]  /*0330*/  @!P1 STS [R3], R10 ;  /* 0x0000000a03009388 */ /* 0x000fe20000000800 */
[----:B------:R-:W-:Y:S01]  /*0340*/  BAR.SYNC.DEFER_BLOCKING 0x0 ;  /* 0x0000000000007b1d */ /* 0x000fe20000010000 */
[----:B------:R-:W-:-:S05]  /*0350*/  ISETP.GT.U32.AND P1, PT, R0, 0x7, PT ;  /* 0x000000070000780c */ /* 0x000fca0003f24070 */
        /* <DEDUP_REMOVED lines=9> */
[----:B------:R2:W-:Y:S01]  /*03f0*/  @!P1 STS [R3], R8 ;  /* 0x0000000803009388 */ /* 0x0005e20000000800 */
[----:B------:R-:W-:Y:S01]  /*0400*/  BAR.SYNC.DEFER_BLOCKING 0x0 ;  /* 0x0000000000007b1d */ /* 0x000fe20000010000 */
[----:B------:R-:W-:Y:S02]  /*0410*/  ISETP.GT.U32.AND P1, PT, R0, 0x1, PT ;  /* 0x000000010000780c */ /* 0x000fe40003f24070 */
[----:B--2---:R-:W-:-:S04]  /*0420*/  @!P2 MOV R8, 0x400 ;  /* 0x000004000008a802 */ /* 0x004fc80000000f00 */
[----:B0-----:R-:W-:Y:S02]  /*0430*/  @!P2 LEA R11, R9, R8, 0x18 ;  /* 0x00000008090ba211 */ /* 0x001fe400078ec0ff */
[----:B------:R-:W-:Y:S01]  /*0440*/  @!P2 MOV R9, 0x400 ;  /* 0x000004000009a802 */ /* 0x000fe20000000f00 */
[----:B------:R-:W-:Y:S04]  /*0450*/  @!P0 LDS R7, [R3+0x10] ;  /* 0x0000100003078984 */ /* 0x000fe80000000800 */
[----:B------:R-:W0:Y:S02]  /*0460*/  @!P0 LDS R10, [R3] ;  /* 0x00000000030a8984 */ /* 0x000e240000000800 */
[----:B0-----:R-:W-:-:S05]  /*0470*/  @!P0 FADD R10, R7, R10 ;  /* 0x0000000a070a8221 */ /* 0x001fca0000000000 */
[----:B------:R-:W-:Y:S01]  /*0480*/  @!P0 STS [R3], R10 ;  /* 0x0000000a03008388 */ /* 0x000fe20000000800 */
[----:B------:R-:W-:Y:S01]  /*0490*/  BAR.SYNC.DEFER_BLOCKING 0x0 ;  /* 0x0000000000007b1d */ /* 0x000fe20000010000 */
[----:B------:R-:W-:-:S05]  /*04a0*/  ISETP.NE.AND P0, PT, R6, RZ, PT ;  /* 0x000000ff0600720c */ /* 0x000fca0003f05270 */
[----:B------:R-:W-:Y:S04]  /*04b0*/  @!P1 LDS R7, [R3+0x8] ;  /* 0x0000080003079984 */ /* 0x000fe80000000800 */
[----:B------:R-:W0:Y:S02]  /*04c0*/  @!P1 LDS R12, [R3] ;  /* 0x00000000030c9984 */ /* 0x000e240000000800 */
[----:B0-----:R-:W-:-:S05]  /*04d0*/  @!P1 FADD R12, R7, R12 ;  /* 0x0000000c070c9221 */ /* 0x001fca0000000000 */
[----:B------:R-:W-:Y:S01]  /*04e0*/  @!P1 STS [R3], R12 ;  /* 0x0000000c03009388 */ /* 0x000fe20000000800 */
[----:B------:R-:W-:Y:S06]  /*04f0*/  BAR.SYNC.DEFER_BLOCKING 0x0 ;  /* 0x0000000000007b1d */ /* 0x000fec0000010000 */
[----:B------:R-:W-:Y:S04]  /*0500*/  @!P2 LDS R7, [R11+0x4] ;  /* 0x000004000b07a984 */ /* 0x000fe80000000800 */
[----:B------:R-:W0:Y:S02]  /*0510*/  @!P2 LDS R8, [R3] ;  /* 0x000000000308a984 */ /* 0x000e240000000800 */
[----:B0-----:R-:W-:Y:S01]  /*0520*/  @!P2 FADD R10, R7, R8 ;  /* 0x00000008070aa221 */ /* 0x001fe20000000000 */
[----:B-1----:R-:W-:-:S02]  /*0530*/  @!P2 LEA R7, R14, R9, 0x18 ;  /* 0x000000090e07a211 */ /* 0x002fc400078ec0ff */
[----:B------:R-:W0:Y:S02]  /*0540*/  @!P2 LDC.64 R8, c[0x0][0x388] ;  /* 0x0000e200ff08ab82 */ /* 0x000e240000000a00 */
[----:B------:R-:W-:Y:S06]  /*0550*/  @!P2 STS [R3], R10 ;  /* 0x0000000a0300a388 */ /* 0x000fec0000000800 */
[----:B------:R-:W-:Y:S01]  /*0560*/  BAR.SYNC.DEFER_BLOCKING 0x0 ;  /* 0x0000000000007b1d */ /* 0x000fe20000010000 */
[----:B0-----:R-:W-:-:S04]  /*0570*/  @!P2 IMAD.WIDE.U32 R8, R5, 0x4, R8 ;  /* 0x000000040508a825 */ /* 0x001fc800078e0008 */
[----:B------:R-:W-:Y:S01]  /*0580*/  VIADD R5, R5, 0x78e ;  /* 0x0000078e05057836 */ /* 0x000fe20000000000 */
[----:B------:R-:W0:Y:S04]  /*0590*/  @!P2 LDS R7, [R7] ;  /* 0x000000000707a984 */ /* 0x000e280000000800 */
[----:B0-----:R0:W-:Y:S01]  /*05a0*/  @!P2 STG.E desc[UR8][R8.64], R7 ;  /* 0x000000070800a986 */ /* 0x0011e2000c101908 */
[----:B------:R-:W-:Y:S06]  /*05b0*/  BAR.SYNC.DEFER_BLOCKING 0x0 ;  /* 0x0000000000007b1d */ /* 0x000fec0000010000 */
[----:B------:R-:W-:Y:S05]  /*05c0*/  @P0 BRA `(.L_x_21) ;  /* 0xfffffff800f00947 */ /* 0x000fea000383ffff */
[----:B------:R-:W-:Y:S05]  /*05d0*/  EXIT ;  /* 0x000000000000794d */ /* 0x000fea0003800000 */
.L_x_22:
        /* <DEDUP_REMOVED lines=10> */
.L_x_32:


//--------------------- .nv.shared.reserved.0     --------------------------
	.section	.nv.shared.reserved.0,"aw",@nobits
	.weak		__nv_reservedSMEM_offset_0_alias
	.size		__nv_reservedSMEM_offset_0_alias, 0, 64
	.other		__nv_reservedSMEM_offset_0_alias,@"STO_CUDA_RESERVED_SHARED STV_DEFAULT"
__nv_reservedSMEM_offset_0_alias:
	.zero		0
	.zero		64


//--------------------- .nv.shared._Z21matrixMultiply_devicePfS_S_iiiiii --------------------------
	.section	.nv.shared._Z21matrixMultiply_devicePfS_S_iiiiii,"aw",@nobits
	.sectionflags	@""
	.align	4
.nv.shared._Z21matrixMultiply_devicePfS_S_iiiiii:
	.zero		9216


//--------------------- .nv.shared._Z15countBlue_totalPiS_ --------------------------
	.section	.nv.shared._Z15countBlue_totalPiS_,"aw",@nobits
	.sectionflags	@""
	.align	4
.nv.shared._Z15countBlue_totalPiS_:
	.zero		5120


//--------------------- .nv.shared._Z16countBlue_perRowPiS_ --------------------------
	.section	.nv.shared._Z16countBlue_perRowPiS_,"aw",@nobits
	.sectionflags	@""
	.align	4
.nv.shared._Z16countBlue_perRowPiS_:
	.zero		9216


//--------------------- .nv.shared._Z22stripEliminationDevicePiS_ii --------------------------
	.section	.nv.shared._Z22stripEliminationDevicePiS_ii,"aw",@nobits
	.sectionflags	@""
	.align	4
.nv.shared._Z22stripEliminationDevicePiS_ii:
	.zero		5120


//--------------------- .nv.shared._Z6knnPCAPfS_i --------------------------
	.section	.nv.shared._Z6knnPCAPfS_i,"aw",@nobits
	.sectionflags	@""
	.align	4
.nv.shared._Z6knnPCAPfS_i:
	.zero		1536


//--------------------- .nv.constant0._Z6resizePiS_iiii --------------------------
	.section	.nv.constant0._Z6resizePiS_iiii,"a",@progbits
	.sectionflags	@""
	.align	4
.nv.constant0._Z6resizePiS_iiii:
	.zero		928


//--------------------- .nv.constant0._Z8rotationPiS_iiiiiiff --------------------------
	.section	.nv.constant0._Z8rotationPiS_iiiiiiff,"a",@progbits
	.sectionflags	@""
	.align	4
.nv.constant0._Z8rotationPiS_iiiiiiff:
	.zero		944


//--------------------- .nv.constant0._Z21matrixMultiply_devicePfS_S_iiiiii --------------------------
	.section	.nv.constant0._Z21matrixMultiply_devicePfS_S_iiiiii,"a",@progbits
	.sectionflags	@""
	.align	4
.nv.constant0._Z21matrixMultiply_devicePfS_S_iiiiii:
	.zero		944


//--------------------- .nv.constant0._Z16getHorizonDevicePiS_iiiiii --------------------------
	.section	.nv.constant0._Z16getHorizonDevicePiS_iiiiii,"a",@progbits
	.sectionflags	@""
	.align	4
.nv.constant0._Z16getHorizonDevicePiS_iiiiii:
	.zero		936


//--------------------- .nv.constant0._Z12toMonoDevicePiS_ii --------------------------
	.section	.nv.constant0._Z12toMonoDevicePiS_ii,"a",@progbits
	.sectionflags	@""
	.align	4
.nv.constant0._Z12toMonoDevicePiS_ii:
	.zero		920


//--------------------- .nv.constant0._Z15countBlue_totalPiS_ --------------------------
	.section	.nv.constant0._Z15countBlue_totalPiS_,"a",@progbits
	.sectionflags	@""
	.align	4
.nv.constant0._Z15countBlue_totalPiS_:
	.zero		912


//--------------------- .nv.constant0._Z16countBlue_perRowPiS_ --------------------------
	.section	.nv.constant0._Z16countBlue_perRowPiS_,"a",@progbits
	.sectionflags	@""
	.align	4
.nv.constant0._Z16countBlue_perRowPiS_:
	.zero		912


//--------------------- .nv.constant0._Z10verifyBluePiS_ --------------------------
	.section	.nv.constant0._Z10verifyBluePiS_,"a",@progbits
	.sectionflags	@""
	.align	4
.nv.constant0._Z10verifyBluePiS_:
	.zero		912


//--------------------- .nv.constant0._Z22stripEliminationDevicePiS_ii --------------------------
	.section	.nv.constant0._Z22stripEliminationDevicePiS_ii,"a",@progbits
	.sectionflags	@""
	.align	4
.nv.constant0._Z22stripEliminationDevicePiS_ii:
	.zero		920


//--------------------- .nv.constant0._Z6knnPCAPfS_i --------------------------
	.section	.nv.constant0._Z6knnPCAPfS_i,"a",@progbits
	.sectionflags	@""
	.align	4
.nv.constant0._Z6knnPCAPfS_i:
	.zero		916


//--------------------- SYMBOLS --------------------------

	.type		.nv.reservedSmem.offset0,@object
	.size		.nv.reservedSmem.offset0,0x4
	.type		.nv.reservedSmem.cap,@object
	.size		.nv.reservedSmem.cap,0x4
